//
// Generated by NVIDIA NVVM Compiler
//
// Compiler Build ID: CL-36424714
// Cuda compilation tools, release 13.0, V13.0.88
// Based on NVVM 20.0.0
//

.version 9.0
.target sm_100
.address_size 64

	// .globl	_Z10Av_ProductPfS_S_i
// _ZZ10Av_ProductPfS_S_iE2As has been demoted
// _ZZ10Av_ProductPfS_S_iE2bs has been demoted
.extern .shared .align 16 .b8 sdata[];
.extern .shared .align 16 .b8 sNormData[];
.extern .shared .align 16 .b8 sdataVW[];

.visible .entry _Z10Av_ProductPfS_S_i(
	.param .u64 .ptr .align 1 _Z10Av_ProductPfS_S_i_param_0,
	.param .u64 .ptr .align 1 _Z10Av_ProductPfS_S_i_param_1,
	.param .u64 .ptr .align 1 _Z10Av_ProductPfS_S_i_param_2,
	.param .u32 _Z10Av_ProductPfS_S_i_param_3
)
{
	.reg .pred 	%p<36>;
	.reg .b32 	%r<222>;
	.reg .b32 	%f<235>;
	.reg .b64 	%rd<80>;
	// demoted variable
	.shared .align 4 .b8 _ZZ10Av_ProductPfS_S_iE2As[4096];
	// demoted variable
	.shared .align 4 .b8 _ZZ10Av_ProductPfS_S_iE2bs[128];
	ld.param.u64 	%rd7, [_Z10Av_ProductPfS_S_i_param_0];
	ld.param.u32 	%r136, [_Z10Av_ProductPfS_S_i_param_3];
	cvta.to.global.u64 	%rd1, %rd7;
	mov.u32 	%r1, %ctaid.x;
	mul.lo.s32 	%r137, %r136, %r1;
	shl.b32 	%r221, %r137, 5;
	setp.lt.s32 	%p1, %r136, 1;
	mov.f32 	%f234, 0f00000000;
	@%p1 bra 	$L__BB0_69;
	mul.lo.s32 	%r3, %r136, %r136;
	mov.u32 	%r220, %tid.x;
	shl.b32 	%r138, %r220, 7;
	mov.u32 	%r139, _ZZ10Av_ProductPfS_S_iE2As;
	add.s32 	%r140, %r139, %r138;
	mad.lo.s32 	%r5, %r220, -124, %r140;
	add.s32 	%r219, %r220, %r221;
	mul.wide.u32 	%rd8, %r219, 4;
	add.s64 	%rd79, %rd1, %rd8;
	shl.b32 	%r141, %r1, 5;
	or.b32  	%r142, %r141, 2;
	mad.lo.s32 	%r218, %r136, %r142, %r220;
	or.b32  	%r143, %r141, 3;
	mad.lo.s32 	%r217, %r136, %r143, %r220;
	or.b32  	%r144, %r141, 4;
	mad.lo.s32 	%r216, %r136, %r144, %r220;
	or.b32  	%r145, %r141, 5;
	mad.lo.s32 	%r215, %r136, %r145, %r220;
	or.b32  	%r146, %r141, 6;
	mad.lo.s32 	%r214, %r136, %r146, %r220;
	or.b32  	%r147, %r141, 7;
	mad.lo.s32 	%r213, %r136, %r147, %r220;
	or.b32  	%r148, %r141, 8;
	mad.lo.s32 	%r212, %r136, %r148, %r220;
	or.b32  	%r149, %r141, 9;
	mad.lo.s32 	%r211, %r136, %r149, %r220;
	or.b32  	%r150, %r141, 10;
	mad.lo.s32 	%r210, %r136, %r150, %r220;
	or.b32  	%r151, %r141, 11;
	mad.lo.s32 	%r209, %r136, %r151, %r220;
	or.b32  	%r152, %r141, 12;
	mad.lo.s32 	%r208, %r136, %r152, %r220;
	or.b32  	%r153, %r141, 13;
	mad.lo.s32 	%r207, %r136, %r153, %r220;
	or.b32  	%r154, %r141, 14;
	mad.lo.s32 	%r206, %r136, %r154, %r220;
	or.b32  	%r155, %r141, 15;
	mad.lo.s32 	%r205, %r136, %r155, %r220;
	or.b32  	%r156, %r141, 16;
	mad.lo.s32 	%r204, %r136, %r156, %r220;
	or.b32  	%r157, %r141, 17;
	mad.lo.s32 	%r203, %r136, %r157, %r220;
	or.b32  	%r158, %r141, 18;
	mad.lo.s32 	%r202, %r136, %r158, %r220;
	or.b32  	%r159, %r141, 19;
	mad.lo.s32 	%r201, %r136, %r159, %r220;
	or.b32  	%r160, %r141, 20;
	mad.lo.s32 	%r200, %r136, %r160, %r220;
	or.b32  	%r161, %r141, 21;
	mad.lo.s32 	%r199, %r136, %r161, %r220;
	or.b32  	%r162, %r141, 22;
	mad.lo.s32 	%r198, %r136, %r162, %r220;
	or.b32  	%r163, %r141, 23;
	mad.lo.s32 	%r197, %r136, %r163, %r220;
	or.b32  	%r164, %r141, 24;
	mad.lo.s32 	%r196, %r136, %r164, %r220;
	or.b32  	%r165, %r141, 25;
	mad.lo.s32 	%r195, %r136, %r165, %r220;
	or.b32  	%r166, %r141, 26;
	mad.lo.s32 	%r194, %r136, %r166, %r220;
	or.b32  	%r167, %r141, 27;
	mad.lo.s32 	%r193, %r136, %r167, %r220;
	or.b32  	%r168, %r141, 28;
	mad.lo.s32 	%r192, %r136, %r168, %r220;
	or.b32  	%r169, %r141, 29;
	mad.lo.s32 	%r191, %r136, %r169, %r220;
	or.b32  	%r170, %r141, 30;
	mad.lo.s32 	%r190, %r136, %r170, %r220;
	or.b32  	%r171, %r141, 31;
	mad.lo.s32 	%r189, %r136, %r171, %r220;
	add.s32 	%r172, %r221, %r136;
	add.s32 	%r188, %r220, %r172;
	mov.f32 	%f234, 0f00000000;
$L__BB0_2:
	setp.ge.s32 	%p2, %r219, %r3;
	mov.f32 	%f201, 0f00000000;
	@%p2 bra 	$L__BB0_4;
	ld.global.f32 	%f201, [%rd79];
$L__BB0_4:
	st.shared.f32 	[%r5], %f201;
	add.s32 	%r72, %r136, %r219;
	setp.ge.s32 	%p3, %r72, %r3;
	mov.f32 	%f202, 0f00000000;
	@%p3 bra 	$L__BB0_6;
	mul.wide.u32 	%rd9, %r188, 4;
	add.s64 	%rd10, %rd1, %rd9;
	ld.global.f32 	%f202, [%rd10];
$L__BB0_6:
	st.shared.f32 	[%r5+128], %f202;
	add.s32 	%r73, %r136, %r72;
	setp.ge.s32 	%p4, %r73, %r3;
	mov.f32 	%f203, 0f00000000;
	@%p4 bra 	$L__BB0_8;
	mul.wide.u32 	%rd11, %r218, 4;
	add.s64 	%rd12, %rd1, %rd11;
	ld.global.f32 	%f203, [%rd12];
$L__BB0_8:
	st.shared.f32 	[%r5+256], %f203;
	add.s32 	%r74, %r136, %r73;
	setp.ge.s32 	%p5, %r74, %r3;
	mov.f32 	%f204, 0f00000000;
	@%p5 bra 	$L__BB0_10;
	mul.wide.u32 	%rd13, %r217, 4;
	add.s64 	%rd14, %rd1, %rd13;
	ld.global.f32 	%f204, [%rd14];
$L__BB0_10:
	st.shared.f32 	[%r5+384], %f204;
	add.s32 	%r75, %r136, %r74;
	setp.ge.s32 	%p6, %r75, %r3;
	mov.f32 	%f205, 0f00000000;
	@%p6 bra 	$L__BB0_12;
	mul.wide.u32 	%rd15, %r216, 4;
	add.s64 	%rd16, %rd1, %rd15;
	ld.global.f32 	%f205, [%rd16];
$L__BB0_12:
	st.shared.f32 	[%r5+512], %f205;
	add.s32 	%r76, %r136, %r75;
	setp.ge.s32 	%p7, %r76, %r3;
	mov.f32 	%f206, 0f00000000;
	@%p7 bra 	$L__BB0_14;
	mul.wide.u32 	%rd17, %r215, 4;
	add.s64 	%rd18, %rd1, %rd17;
	ld.global.f32 	%f206, [%rd18];
$L__BB0_14:
	st.shared.f32 	[%r5+640], %f206;
	add.s32 	%r77, %r136, %r76;
	setp.ge.s32 	%p8, %r77, %r3;
	mov.f32 	%f207, 0f00000000;
	@%p8 bra 	$L__BB0_16;
	mul.wide.u32 	%rd19, %r214, 4;
	add.s64 	%rd20, %rd1, %rd19;
	ld.global.f32 	%f207, [%rd20];
$L__BB0_16:
	st.shared.f32 	[%r5+768], %f207;
	add.s32 	%r78, %r136, %r77;
	setp.ge.s32 	%p9, %r78, %r3;
	mov.f32 	%f208, 0f00000000;
	@%p9 bra 	$L__BB0_18;
	mul.wide.u32 	%rd21, %r213, 4;
	add.s64 	%rd22, %rd1, %rd21;
	ld.global.f32 	%f208, [%rd22];
$L__BB0_18:
	st.shared.f32 	[%r5+896], %f208;
	add.s32 	%r79, %r136, %r78;
	setp.ge.s32 	%p10, %r79, %r3;
	mov.f32 	%f209, 0f00000000;
	@%p10 bra 	$L__BB0_20;
	mul.wide.u32 	%rd23, %r212, 4;
	add.s64 	%rd24, %rd1, %rd23;
	ld.global.f32 	%f209, [%rd24];
$L__BB0_20:
	st.shared.f32 	[%r5+1024], %f209;
	add.s32 	%r80, %r136, %r79;
	setp.ge.s32 	%p11, %r80, %r3;
	mov.f32 	%f210, 0f00000000;
	@%p11 bra 	$L__BB0_22;
	mul.wide.u32 	%rd25, %r211, 4;
	add.s64 	%rd26, %rd1, %rd25;
	ld.global.f32 	%f210, [%rd26];
$L__BB0_22:
	st.shared.f32 	[%r5+1152], %f210;
	add.s32 	%r81, %r136, %r80;
	setp.ge.s32 	%p12, %r81, %r3;
	mov.f32 	%f211, 0f00000000;
	@%p12 bra 	$L__BB0_24;
	mul.wide.u32 	%rd27, %r210, 4;
	add.s64 	%rd28, %rd1, %rd27;
	ld.global.f32 	%f211, [%rd28];
$L__BB0_24:
	st.shared.f32 	[%r5+1280], %f211;
	add.s32 	%r82, %r136, %r81;
	setp.ge.s32 	%p13, %r82, %r3;
	mov.f32 	%f212, 0f00000000;
	@%p13 bra 	$L__BB0_26;
	mul.wide.u32 	%rd29, %r209, 4;
	add.s64 	%rd30, %rd1, %rd29;
	ld.global.f32 	%f212, [%rd30];
$L__BB0_26:
	st.shared.f32 	[%r5+1408], %f212;
	add.s32 	%r83, %r136, %r82;
	setp.ge.s32 	%p14, %r83, %r3;
	mov.f32 	%f213, 0f00000000;
	@%p14 bra 	$L__BB0_28;
	mul.wide.u32 	%rd31, %r208, 4;
	add.s64 	%rd32, %rd1, %rd31;
	ld.global.f32 	%f213, [%rd32];
$L__BB0_28:
	st.shared.f32 	[%r5+1536], %f213;
	add.s32 	%r84, %r136, %r83;
	setp.ge.s32 	%p15, %r84, %r3;
	mov.f32 	%f214, 0f00000000;
	@%p15 bra 	$L__BB0_30;
	mul.wide.u32 	%rd33, %r207, 4;
	add.s64 	%rd34, %rd1, %rd33;
	ld.global.f32 	%f214, [%rd34];
$L__BB0_30:
	st.shared.f32 	[%r5+1664], %f214;
	add.s32 	%r85, %r136, %r84;
	setp.ge.s32 	%p16, %r85, %r3;
	mov.f32 	%f215, 0f00000000;
	@%p16 bra 	$L__BB0_32;
	mul.wide.u32 	%rd35, %r206, 4;
	add.s64 	%rd36, %rd1, %rd35;
	ld.global.f32 	%f215, [%rd36];
$L__BB0_32:
	st.shared.f32 	[%r5+1792], %f215;
	add.s32 	%r86, %r136, %r85;
	setp.ge.s32 	%p17, %r86, %r3;
	mov.f32 	%f216, 0f00000000;
	@%p17 bra 	$L__BB0_34;
	mul.wide.u32 	%rd37, %r205, 4;
	add.s64 	%rd38, %rd1, %rd37;
	ld.global.f32 	%f216, [%rd38];
$L__BB0_34:
	st.shared.f32 	[%r5+1920], %f216;
	add.s32 	%r87, %r136, %r86;
	setp.ge.s32 	%p18, %r87, %r3;
	mov.f32 	%f217, 0f00000000;
	@%p18 bra 	$L__BB0_36;
	mul.wide.u32 	%rd39, %r204, 4;
	add.s64 	%rd40, %rd1, %rd39;
	ld.global.f32 	%f217, [%rd40];
$L__BB0_36:
	st.shared.f32 	[%r5+2048], %f217;
	add.s32 	%r88, %r136, %r87;
	setp.ge.s32 	%p19, %r88, %r3;
	mov.f32 	%f218, 0f00000000;
	@%p19 bra 	$L__BB0_38;
	mul.wide.u32 	%rd41, %r203, 4;
	add.s64 	%rd42, %rd1, %rd41;
	ld.global.f32 	%f218, [%rd42];
$L__BB0_38:
	st.shared.f32 	[%r5+2176], %f218;
	add.s32 	%r89, %r136, %r88;
	setp.ge.s32 	%p20, %r89, %r3;
	mov.f32 	%f219, 0f00000000;
	@%p20 bra 	$L__BB0_40;
	mul.wide.u32 	%rd43, %r202, 4;
	add.s64 	%rd44, %rd1, %rd43;
	ld.global.f32 	%f219, [%rd44];
$L__BB0_40:
	st.shared.f32 	[%r5+2304], %f219;
	add.s32 	%r90, %r136, %r89;
	setp.ge.s32 	%p21, %r90, %r3;
	mov.f32 	%f220, 0f00000000;
	@%p21 bra 	$L__BB0_42;
	mul.wide.u32 	%rd45, %r201, 4;
	add.s64 	%rd46, %rd1, %rd45;
	ld.global.f32 	%f220, [%rd46];
$L__BB0_42:
	st.shared.f32 	[%r5+2432], %f220;
	add.s32 	%r91, %r136, %r90;
	setp.ge.s32 	%p22, %r91, %r3;
	mov.f32 	%f221, 0f00000000;
	@%p22 bra 	$L__BB0_44;
	mul.wide.u32 	%rd47, %r200, 4;
	add.s64 	%rd48, %rd1, %rd47;
	ld.global.f32 	%f221, [%rd48];
$L__BB0_44:
	st.shared.f32 	[%r5+2560], %f221;
	add.s32 	%r92, %r136, %r91;
	setp.ge.s32 	%p23, %r92, %r3;
	mov.f32 	%f222, 0f00000000;
	@%p23 bra 	$L__BB0_46;
	mul.wide.u32 	%rd49, %r199, 4;
	add.s64 	%rd50, %rd1, %rd49;
	ld.global.f32 	%f222, [%rd50];
$L__BB0_46:
	st.shared.f32 	[%r5+2688], %f222;
	add.s32 	%r93, %r136, %r92;
	setp.ge.s32 	%p24, %r93, %r3;
	mov.f32 	%f223, 0f00000000;
	@%p24 bra 	$L__BB0_48;
	mul.wide.u32 	%rd51, %r198, 4;
	add.s64 	%rd52, %rd1, %rd51;
	ld.global.f32 	%f223, [%rd52];
$L__BB0_48:
	st.shared.f32 	[%r5+2816], %f223;
	add.s32 	%r94, %r136, %r93;
	setp.ge.s32 	%p25, %r94, %r3;
	mov.f32 	%f224, 0f00000000;
	@%p25 bra 	$L__BB0_50;
	mul.wide.u32 	%rd53, %r197, 4;
	add.s64 	%rd54, %rd1, %rd53;
	ld.global.f32 	%f224, [%rd54];
$L__BB0_50:
	st.shared.f32 	[%r5+2944], %f224;
	add.s32 	%r95, %r136, %r94;
	setp.ge.s32 	%p26, %r95, %r3;
	mov.f32 	%f225, 0f00000000;
	@%p26 bra 	$L__BB0_52;
	mul.wide.u32 	%rd55, %r196, 4;
	add.s64 	%rd56, %rd1, %rd55;
	ld.global.f32 	%f225, [%rd56];
$L__BB0_52:
	st.shared.f32 	[%r5+3072], %f225;
	add.s32 	%r96, %r136, %r95;
	setp.ge.s32 	%p27, %r96, %r3;
	mov.f32 	%f226, 0f00000000;
	@%p27 bra 	$L__BB0_54;
	mul.wide.u32 	%rd57, %r195, 4;
	add.s64 	%rd58, %rd1, %rd57;
	ld.global.f32 	%f226, [%rd58];
$L__BB0_54:
	st.shared.f32 	[%r5+3200], %f226;
	add.s32 	%r97, %r136, %r96;
	setp.ge.s32 	%p28, %r97, %r3;
	mov.f32 	%f227, 0f00000000;
	@%p28 bra 	$L__BB0_56;
	mul.wide.u32 	%rd59, %r194, 4;
	add.s64 	%rd60, %rd1, %rd59;
	ld.global.f32 	%f227, [%rd60];
$L__BB0_56:
	st.shared.f32 	[%r5+3328], %f227;
	add.s32 	%r98, %r136, %r97;
	setp.ge.s32 	%p29, %r98, %r3;
	mov.f32 	%f228, 0f00000000;
	@%p29 bra 	$L__BB0_58;
	mul.wide.u32 	%rd61, %r193, 4;
	add.s64 	%rd62, %rd1, %rd61;
	ld.global.f32 	%f228, [%rd62];
$L__BB0_58:
	st.shared.f32 	[%r5+3456], %f228;
	add.s32 	%r99, %r136, %r98;
	setp.ge.s32 	%p30, %r99, %r3;
	mov.f32 	%f229, 0f00000000;
	@%p30 bra 	$L__BB0_60;
	mul.wide.u32 	%rd63, %r192, 4;
	add.s64 	%rd64, %rd1, %rd63;
	ld.global.f32 	%f229, [%rd64];
$L__BB0_60:
	st.shared.f32 	[%r5+3584], %f229;
	add.s32 	%r100, %r136, %r99;
	setp.ge.s32 	%p31, %r100, %r3;
	mov.f32 	%f230, 0f00000000;
	@%p31 bra 	$L__BB0_62;
	mul.wide.u32 	%rd65, %r191, 4;
	add.s64 	%rd66, %rd1, %rd65;
	ld.global.f32 	%f230, [%rd66];
$L__BB0_62:
	st.shared.f32 	[%r5+3712], %f230;
	add.s32 	%r101, %r136, %r100;
	setp.ge.s32 	%p32, %r101, %r3;
	mov.f32 	%f231, 0f00000000;
	@%p32 bra 	$L__BB0_64;
	mul.wide.u32 	%rd67, %r190, 4;
	add.s64 	%rd68, %rd1, %rd67;
	ld.global.f32 	%f231, [%rd68];
$L__BB0_64:
	st.shared.f32 	[%r5+3840], %f231;
	add.s32 	%r173, %r136, %r101;
	setp.ge.s32 	%p33, %r173, %r3;
	mov.f32 	%f232, 0f00000000;
	@%p33 bra 	$L__BB0_66;
	mul.wide.u32 	%rd69, %r189, 4;
	add.s64 	%rd70, %rd1, %rd69;
	ld.global.f32 	%f232, [%rd70];
$L__BB0_66:
	st.shared.f32 	[%r5+3968], %f232;
	setp.ge.s32 	%p34, %r220, %r136;
	mov.f32 	%f233, 0f00000000;
	@%p34 bra 	$L__BB0_68;
	ld.param.u64 	%rd77, [_Z10Av_ProductPfS_S_i_param_1];
	cvta.to.global.u64 	%rd71, %rd77;
	mul.wide.u32 	%rd72, %r220, 4;
	add.s64 	%rd73, %rd71, %rd72;
	ld.global.f32 	%f233, [%rd73];
$L__BB0_68:
	mov.u32 	%r174, %tid.x;
	shl.b32 	%r175, %r174, 2;
	mov.u32 	%r176, _ZZ10Av_ProductPfS_S_iE2bs;
	add.s32 	%r177, %r176, %r175;
	st.shared.f32 	[%r177], %f233;
	bar.sync 	0;
	shl.b32 	%r178, %r174, 7;
	mov.u32 	%r179, _ZZ10Av_ProductPfS_S_iE2As;
	add.s32 	%r180, %r179, %r178;
	ld.shared.f32 	%f105, [%r180];
	ld.shared.f32 	%f106, [_ZZ10Av_ProductPfS_S_iE2bs];
	fma.rn.f32 	%f107, %f105, %f106, %f234;
	mad.lo.s32 	%r181, %r174, 124, %r5;
	ld.shared.f32 	%f108, [%r181+4];
	ld.shared.f32 	%f109, [_ZZ10Av_ProductPfS_S_iE2bs+4];
	fma.rn.f32 	%f110, %f108, %f109, %f107;
	ld.shared.f32 	%f111, [%r181+8];
	ld.shared.f32 	%f112, [_ZZ10Av_ProductPfS_S_iE2bs+8];
	fma.rn.f32 	%f113, %f111, %f112, %f110;
	ld.shared.f32 	%f114, [%r181+12];
	ld.shared.f32 	%f115, [_ZZ10Av_ProductPfS_S_iE2bs+12];
	fma.rn.f32 	%f116, %f114, %f115, %f113;
	ld.shared.f32 	%f117, [%r181+16];
	ld.shared.f32 	%f118, [_ZZ10Av_ProductPfS_S_iE2bs+16];
	fma.rn.f32 	%f119, %f117, %f118, %f116;
	ld.shared.f32 	%f120, [%r181+20];
	ld.shared.f32 	%f121, [_ZZ10Av_ProductPfS_S_iE2bs+20];
	fma.rn.f32 	%f122, %f120, %f121, %f119;
	ld.shared.f32 	%f123, [%r181+24];
	ld.shared.f32 	%f124, [_ZZ10Av_ProductPfS_S_iE2bs+24];
	fma.rn.f32 	%f125, %f123, %f124, %f122;
	ld.shared.f32 	%f126, [%r181+28];
	ld.shared.f32 	%f127, [_ZZ10Av_ProductPfS_S_iE2bs+28];
	fma.rn.f32 	%f128, %f126, %f127, %f125;
	ld.shared.f32 	%f129, [%r181+32];
	ld.shared.f32 	%f130, [_ZZ10Av_ProductPfS_S_iE2bs+32];
	fma.rn.f32 	%f131, %f129, %f130, %f128;
	ld.shared.f32 	%f132, [%r181+36];
	ld.shared.f32 	%f133, [_ZZ10Av_ProductPfS_S_iE2bs+36];
	fma.rn.f32 	%f134, %f132, %f133, %f131;
	ld.shared.f32 	%f135, [%r181+40];
	ld.shared.f32 	%f136, [_ZZ10Av_ProductPfS_S_iE2bs+40];
	fma.rn.f32 	%f137, %f135, %f136, %f134;
	ld.shared.f32 	%f138, [%r181+44];
	ld.shared.f32 	%f139, [_ZZ10Av_ProductPfS_S_iE2bs+44];
	fma.rn.f32 	%f140, %f138, %f139, %f137;
	ld.shared.f32 	%f141, [%r181+48];
	ld.shared.f32 	%f142, [_ZZ10Av_ProductPfS_S_iE2bs+48];
	fma.rn.f32 	%f143, %f141, %f142, %f140;
	ld.shared.f32 	%f144, [%r181+52];
	ld.shared.f32 	%f145, [_ZZ10Av_ProductPfS_S_iE2bs+52];
	fma.rn.f32 	%f146, %f144, %f145, %f143;
	ld.shared.f32 	%f147, [%r181+56];
	ld.shared.f32 	%f148, [_ZZ10Av_ProductPfS_S_iE2bs+56];
	fma.rn.f32 	%f149, %f147, %f148, %f146;
	ld.shared.f32 	%f150, [%r181+60];
	ld.shared.f32 	%f151, [_ZZ10Av_ProductPfS_S_iE2bs+60];
	fma.rn.f32 	%f152, %f150, %f151, %f149;
	ld.shared.f32 	%f153, [%r181+64];
	ld.shared.f32 	%f154, [_ZZ10Av_ProductPfS_S_iE2bs+64];
	fma.rn.f32 	%f155, %f153, %f154, %f152;
	ld.shared.f32 	%f156, [%r181+68];
	ld.shared.f32 	%f157, [_ZZ10Av_ProductPfS_S_iE2bs+68];
	fma.rn.f32 	%f158, %f156, %f157, %f155;
	ld.shared.f32 	%f159, [%r181+72];
	ld.shared.f32 	%f160, [_ZZ10Av_ProductPfS_S_iE2bs+72];
	fma.rn.f32 	%f161, %f159, %f160, %f158;
	ld.shared.f32 	%f162, [%r181+76];
	ld.shared.f32 	%f163, [_ZZ10Av_ProductPfS_S_iE2bs+76];
	fma.rn.f32 	%f164, %f162, %f163, %f161;
	ld.shared.f32 	%f165, [%r181+80];
	ld.shared.f32 	%f166, [_ZZ10Av_ProductPfS_S_iE2bs+80];
	fma.rn.f32 	%f167, %f165, %f166, %f164;
	ld.shared.f32 	%f168, [%r181+84];
	ld.shared.f32 	%f169, [_ZZ10Av_ProductPfS_S_iE2bs+84];
	fma.rn.f32 	%f170, %f168, %f169, %f167;
	ld.shared.f32 	%f171, [%r181+88];
	ld.shared.f32 	%f172, [_ZZ10Av_ProductPfS_S_iE2bs+88];
	fma.rn.f32 	%f173, %f171, %f172, %f170;
	ld.shared.f32 	%f174, [%r181+92];
	ld.shared.f32 	%f175, [_ZZ10Av_ProductPfS_S_iE2bs+92];
	fma.rn.f32 	%f176, %f174, %f175, %f173;
	ld.shared.f32 	%f177, [%r181+96];
	ld.shared.f32 	%f178, [_ZZ10Av_ProductPfS_S_iE2bs+96];
	fma.rn.f32 	%f179, %f177, %f178, %f176;
	ld.shared.f32 	%f180, [%r181+100];
	ld.shared.f32 	%f181, [_ZZ10Av_ProductPfS_S_iE2bs+100];
	fma.rn.f32 	%f182, %f180, %f181, %f179;
	ld.shared.f32 	%f183, [%r181+104];
	ld.shared.f32 	%f184, [_ZZ10Av_ProductPfS_S_iE2bs+104];
	fma.rn.f32 	%f185, %f183, %f184, %f182;
	ld.shared.f32 	%f186, [%r181+108];
	ld.shared.f32 	%f187, [_ZZ10Av_ProductPfS_S_iE2bs+108];
	fma.rn.f32 	%f188, %f186, %f187, %f185;
	ld.shared.f32 	%f189, [%r181+112];
	ld.shared.f32 	%f190, [_ZZ10Av_ProductPfS_S_iE2bs+112];
	fma.rn.f32 	%f191, %f189, %f190, %f188;
	ld.shared.f32 	%f192, [%r181+116];
	ld.shared.f32 	%f193, [_ZZ10Av_ProductPfS_S_iE2bs+116];
	fma.rn.f32 	%f194, %f192, %f193, %f191;
	ld.shared.f32 	%f195, [%r181+120];
	ld.shared.f32 	%f196, [_ZZ10Av_ProductPfS_S_iE2bs+120];
	fma.rn.f32 	%f197, %f195, %f196, %f194;
	ld.shared.f32 	%f198, [%r181+124];
	ld.shared.f32 	%f199, [_ZZ10Av_ProductPfS_S_iE2bs+124];
	fma.rn.f32 	%f234, %f198, %f199, %f197;
	bar.sync 	0;
	add.s32 	%r221, %r221, 32;
	add.s32 	%r220, %r220, 32;
	add.s32 	%r219, %r219, 32;
	add.s64 	%rd79, %rd79, 128;
	add.s32 	%r218, %r218, 32;
	add.s32 	%r217, %r217, 32;
	add.s32 	%r216, %r216, 32;
	add.s32 	%r215, %r215, 32;
	add.s32 	%r214, %r214, 32;
	add.s32 	%r213, %r213, 32;
	add.s32 	%r212, %r212, 32;
	add.s32 	%r211, %r211, 32;
	add.s32 	%r210, %r210, 32;
	add.s32 	%r209, %r209, 32;
	add.s32 	%r208, %r208, 32;
	add.s32 	%r207, %r207, 32;
	add.s32 	%r206, %r206, 32;
	add.s32 	%r205, %r205, 32;
	add.s32 	%r204, %r204, 32;
	add.s32 	%r203, %r203, 32;
	add.s32 	%r202, %r202, 32;
	add.s32 	%r201, %r201, 32;
	add.s32 	%r200, %r200, 32;
	add.s32 	%r199, %r199, 32;
	add.s32 	%r198, %r198, 32;
	add.s32 	%r197, %r197, 32;
	add.s32 	%r196, %r196, 32;
	add.s32 	%r195, %r195, 32;
	add.s32 	%r194, %r194, 32;
	add.s32 	%r193, %r193, 32;
	add.s32 	%r192, %r192, 32;
	add.s32 	%r191, %r191, 32;
	add.s32 	%r190, %r190, 32;
	add.s32 	%r189, %r189, 32;
	add.s32 	%r188, %r188, 32;
	mul.lo.s32 	%r182, %r136, %r1;
	shl.b32 	%r183, %r182, 5;
	add.s32 	%r184, %r183, %r136;
	setp.lt.s32 	%p35, %r221, %r184;
	@%p35 bra 	$L__BB0_2;
$L__BB0_69:
	ld.param.u64 	%rd78, [_Z10Av_ProductPfS_S_i_param_2];
	cvta.to.global.u64 	%rd74, %rd78;
	shl.b32 	%r185, %r1, 5;
	mov.u32 	%r186, %tid.x;
	add.s32 	%r187, %r185, %r186;
	mul.wide.u32 	%rd75, %r187, 4;
	add.s64 	%rd76, %rd74, %rd75;
	st.global.f32 	[%rd76], %f234;
	ret;

}
	// .globl	_Z9FindNormWPfS_i
.visible .entry _Z9FindNormWPfS_i(
	.param .u64 .ptr .align 1 _Z9FindNormWPfS_i_param_0,
	.param .u64 .ptr .align 1 _Z9FindNormWPfS_i_param_1,
	.param .u32 _Z9FindNormWPfS_i_param_2
)
{
	.reg .pred 	%p<6>;
	.reg .b32 	%r<15>;
	.reg .b32 	%f<9>;
	.reg .b64 	%rd<7>;

	ld.param.u64 	%rd1, [_Z9FindNormWPfS_i_param_0];
	ld.param.u64 	%rd2, [_Z9FindNormWPfS_i_param_1];
	ld.param.u32 	%r7, [_Z9FindNormWPfS_i_param_2];
	mov.u32 	%r1, %tid.x;
	mov.u32 	%r8, %ctaid.x;
	mov.u32 	%r14, %ntid.x;
	mad.lo.s32 	%r3, %r8, %r14, %r1;
	setp.ge.u32 	%p1, %r3, %r7;
	shl.b32 	%r9, %r1, 2;
	mov.u32 	%r10, sdata;
	add.s32 	%r4, %r10, %r9;
	@%p1 bra 	$L__BB1_2;
	cvta.to.global.u64 	%rd3, %rd1;
	mul.wide.u32 	%rd4, %r3, 4;
	add.s64 	%rd5, %rd3, %rd4;
	ld.global.f32 	%f1, [%rd5];
	st.shared.f32 	[%r4], %f1;
	bra.uni 	$L__BB1_3;
$L__BB1_2:
	mov.b32 	%r11, 0;
	st.shared.u32 	[%r4], %r11;
$L__BB1_3:
	bar.sync 	0;
	ld.shared.f32 	%f2, [%r4];
	mul.f32 	%f3, %f2, %f2;
	st.shared.f32 	[%r4], %f3;
	bar.sync 	0;
	setp.lt.u32 	%p2, %r14, 2;
	@%p2 bra 	$L__BB1_7;
$L__BB1_4:
	shr.u32 	%r6, %r14, 1;
	setp.ge.u32 	%p3, %r1, %r6;
	@%p3 bra 	$L__BB1_6;
	ld.shared.f32 	%f4, [%r4];
	shl.b32 	%r12, %r6, 2;
	add.s32 	%r13, %r4, %r12;
	ld.shared.f32 	%f5, [%r13];
	add.f32 	%f6, %f4, %f5;
	st.shared.f32 	[%r4], %f6;
$L__BB1_6:
	bar.sync 	0;
	setp.gt.u32 	%p4, %r14, 3;
	mov.u32 	%r14, %r6;
	@%p4 bra 	$L__BB1_4;
$L__BB1_7:
	setp.ne.s32 	%p5, %r1, 0;
	@%p5 bra 	$L__BB1_9;
	ld.shared.f32 	%f7, [sdata];
	cvta.to.global.u64 	%rd6, %rd2;
	atom.global.add.f32 	%f8, [%rd6], %f7;
$L__BB1_9:
	ret;

}
	// .globl	_Z10NormalizeWPfS_S_i
.visible .entry _Z10NormalizeWPfS_S_i(
	.param .u64 .ptr .align 1 _Z10NormalizeWPfS_S_i_param_0,
	.param .u64 .ptr .align 1 _Z10NormalizeWPfS_S_i_param_1,
	.param .u64 .ptr .align 1 _Z10NormalizeWPfS_S_i_param_2,
	.param .u32 _Z10NormalizeWPfS_S_i_param_3
)
{
	.reg .pred 	%p<3>;
	.reg .b32 	%r<6>;
	.reg .b32 	%f<5>;
	.reg .b64 	%rd<10>;

	ld.param.u64 	%rd1, [_Z10NormalizeWPfS_S_i_param_0];
	ld.param.u64 	%rd2, [_Z10NormalizeWPfS_S_i_param_1];
	ld.param.u64 	%rd3, [_Z10NormalizeWPfS_S_i_param_2];
	ld.param.u32 	%r2, [_Z10NormalizeWPfS_S_i_param_3];
	mov.u32 	%r3, %tid.x;
	mov.u32 	%r4, %ctaid.x;
	mov.u32 	%r5, %ntid.x;
	mad.lo.s32 	%r1, %r4, %r5, %r3;
	setp.ne.s32 	%p1, %r3, 0;
	@%p1 bra 	$L__BB2_2;
	cvta.to.global.u64 	%rd4, %rd2;
	ld.global.f32 	%f1, [%rd4];
	st.shared.f32 	[sNormData], %f1;
$L__BB2_2:
	bar.sync 	0;
	setp.ge.u32 	%p2, %r1, %r2;
	@%p2 bra 	$L__BB2_4;
	cvta.to.global.u64 	%rd5, %rd1;
	mul.wide.u32 	%rd6, %r1, 4;
	add.s64 	%rd7, %rd5, %rd6;
	ld.global.f32 	%f2, [%rd7];
	ld.shared.f32 	%f3, [sNormData];
	div.rn.f32 	%f4, %f2, %f3;
	cvta.to.global.u64 	%rd8, %rd3;
	add.s64 	%rd9, %rd8, %rd6;
	st.global.f32 	[%rd9], %f4;
$L__BB2_4:
	ret;

}
	// .globl	_Z13ComputeLambdaPfS_S_i
.visible .entry _Z13ComputeLambdaPfS_S_i(
	.param .u64 .ptr .align 1 _Z13ComputeLambdaPfS_S_i_param_0,
	.param .u64 .ptr .align 1 _Z13ComputeLambdaPfS_S_i_param_1,
	.param .u64 .ptr .align 1 _Z13ComputeLambdaPfS_S_i_param_2,
	.param .u32 _Z13ComputeLambdaPfS_S_i_param_3
)
{
	.reg .pred 	%p<6>;
	.reg .b32 	%r<15>;
	.reg .b32 	%f<9>;
	.reg .b64 	%rd<10>;

	ld.param.u64 	%rd1, [_Z13ComputeLambdaPfS_S_i_param_0];
	ld.param.u64 	%rd2, [_Z13ComputeLambdaPfS_S_i_param_1];
	ld.param.u64 	%rd3, [_Z13ComputeLambdaPfS_S_i_param_2];
	ld.param.u32 	%r7, [_Z13ComputeLambdaPfS_S_i_param_3];
	mov.u32 	%r1, %tid.x;
	mov.u32 	%r8, %ctaid.x;
	mov.u32 	%r14, %ntid.x;
	mad.lo.s32 	%r3, %r8, %r14, %r1;
	setp.ge.u32 	%p1, %r3, %r7;
	shl.b32 	%r9, %r1, 2;
	mov.u32 	%r10, sdataVW;
	add.s32 	%r4, %r10, %r9;
	@%p1 bra 	$L__BB3_2;
	cvta.to.global.u64 	%rd4, %rd1;
	cvta.to.global.u64 	%rd5, %rd2;
	mul.wide.u32 	%rd6, %r3, 4;
	add.s64 	%rd7, %rd4, %rd6;
	ld.global.f32 	%f1, [%rd7];
	add.s64 	%rd8, %rd5, %rd6;
	ld.global.f32 	%f2, [%rd8];
	mul.f32 	%f3, %f1, %f2;
	st.shared.f32 	[%r4], %f3;
	bra.uni 	$L__BB3_3;
$L__BB3_2:
	mov.b32 	%r11, 0;
	st.shared.u32 	[%r4], %r11;
$L__BB3_3:
	bar.sync 	0;
	setp.lt.u32 	%p2, %r14, 2;
	@%p2 bra 	$L__BB3_7;
$L__BB3_4:
	shr.u32 	%r6, %r14, 1;
	setp.ge.u32 	%p3, %r1, %r6;
	@%p3 bra 	$L__BB3_6;
	ld.shared.f32 	%f4, [%r4];
	shl.b32 	%r12, %r6, 2;
	add.s32 	%r13, %r4, %r12;
	ld.shared.f32 	%f5, [%r13];
	add.f32 	%f6, %f4, %f5;
	st.shared.f32 	[%r4], %f6;
$L__BB3_6:
	bar.sync 	0;
	setp.gt.u32 	%p4, %r14, 3;
	mov.u32 	%r14, %r6;
	@%p4 bra 	$L__BB3_4;
$L__BB3_7:
	setp.ne.s32 	%p5, %r1, 0;
	@%p5 bra 	$L__BB3_9;
	ld.shared.f32 	%f7, [sdataVW];
	cvta.to.global.u64 	%rd9, %rd3;
	atom.global.add.f32 	%f8, [%rd9], %f7;
$L__BB3_9:
	ret;

}
	// .globl	_Z17Global_Av_ProductPfS_S_i
.visible .entry _Z17Global_Av_ProductPfS_S_i(
	.param .u64 .ptr .align 1 _Z17Global_Av_ProductPfS_S_i_param_0,
	.param .u64 .ptr .align 1 _Z17Global_Av_ProductPfS_S_i_param_1,
	.param .u64 .ptr .align 1 _Z17Global_Av_ProductPfS_S_i_param_2,
	.param .u32 _Z17Global_Av_ProductPfS_S_i_param_3
)
{
	.reg .pred 	%p<12>;
	.reg .b32 	%r<102>;
	.reg .b32 	%f<49>;
	.reg .b64 	%rd<49>;

	ld.param.u64 	%rd8, [_Z17Global_Av_ProductPfS_S_i_param_0];
	ld.param.u64 	%rd9, [_Z17Global_Av_ProductPfS_S_i_param_1];
	ld.param.u32 	%r74, [_Z17Global_Av_ProductPfS_S_i_param_3];
	cvta.to.global.u64 	%rd1, %rd9;
	cvta.to.global.u64 	%rd2, %rd8;
	mov.u32 	%r1, %ctaid.x;
	mov.u32 	%r2, %tid.x;
	mul.lo.s32 	%r75, %r74, %r1;
	shl.b32 	%r84, %r75, 5;
	setp.lt.s32 	%p1, %r74, 1;
	mov.f32 	%f40, 0f00000000;
	@%p1 bra 	$L__BB4_21;
	mul.lo.s32 	%r4, %r74, %r74;
	add.s32 	%r5, %r2, %r74;
	shl.b32 	%r6, %r74, 3;
	shl.b32 	%r77, %r74, 1;
	add.s32 	%r7, %r2, %r77;
	mad.lo.s32 	%r8, %r74, 3, %r2;
	shl.b32 	%r78, %r74, 2;
	add.s32 	%r9, %r2, %r78;
	mad.lo.s32 	%r10, %r74, 5, %r2;
	mad.lo.s32 	%r11, %r74, 6, %r2;
	mad.lo.s32 	%r12, %r74, 7, %r2;
	mul.wide.u32 	%rd3, %r6, 4;
	add.s32 	%r13, %r84, %r74;
	mov.f32 	%f40, 0f00000000;
	mov.b32 	%r83, 0;
	cvt.u64.u32 	%rd11, %r2;
$L__BB4_2:
	add.s32 	%r85, %r84, %r2;
	add.s32 	%r93, %r83, %r2;
	add.s32 	%r100, %r5, %r83;
	add.s32 	%r99, %r7, %r83;
	add.s32 	%r98, %r8, %r83;
	add.s32 	%r97, %r9, %r83;
	add.s32 	%r96, %r10, %r83;
	add.s32 	%r95, %r11, %r83;
	add.s32 	%r94, %r12, %r83;
	add.s32 	%r92, %r5, %r84;
	add.s32 	%r91, %r7, %r84;
	add.s32 	%r90, %r8, %r84;
	add.s32 	%r89, %r9, %r84;
	add.s32 	%r88, %r10, %r84;
	add.s32 	%r87, %r11, %r84;
	add.s32 	%r86, %r12, %r84;
	cvt.u64.u32 	%rd10, %r84;
	add.s64 	%rd12, %rd11, %rd10;
	shl.b64 	%rd13, %rd12, 2;
	add.s64 	%rd48, %rd2, %rd13;
	mov.b32 	%r101, 0;
$L__BB4_3:
	setp.ge.s32 	%p2, %r85, %r4;
	@%p2 bra 	$L__BB4_5;
	ld.global.f32 	%f22, [%rd48];
	mul.wide.u32 	%rd14, %r93, 4;
	add.s64 	%rd15, %rd1, %rd14;
	ld.global.f32 	%f23, [%rd15];
	fma.rn.f32 	%f40, %f22, %f23, %f40;
$L__BB4_5:
	add.s32 	%r49, %r74, %r85;
	setp.ge.s32 	%p3, %r49, %r4;
	@%p3 bra 	$L__BB4_7;
	mul.wide.u32 	%rd16, %r92, 4;
	add.s64 	%rd17, %rd2, %rd16;
	ld.global.f32 	%f24, [%rd17];
	mul.wide.u32 	%rd18, %r100, 4;
	add.s64 	%rd19, %rd1, %rd18;
	ld.global.f32 	%f25, [%rd19];
	fma.rn.f32 	%f40, %f24, %f25, %f40;
$L__BB4_7:
	add.s32 	%r50, %r74, %r49;
	setp.ge.s32 	%p4, %r50, %r4;
	@%p4 bra 	$L__BB4_9;
	mul.wide.u32 	%rd20, %r91, 4;
	add.s64 	%rd21, %rd2, %rd20;
	ld.global.f32 	%f26, [%rd21];
	mul.wide.u32 	%rd22, %r99, 4;
	add.s64 	%rd23, %rd1, %rd22;
	ld.global.f32 	%f27, [%rd23];
	fma.rn.f32 	%f40, %f26, %f27, %f40;
$L__BB4_9:
	add.s32 	%r51, %r74, %r50;
	setp.ge.s32 	%p5, %r51, %r4;
	@%p5 bra 	$L__BB4_11;
	mul.wide.u32 	%rd24, %r90, 4;
	add.s64 	%rd25, %rd2, %rd24;
	ld.global.f32 	%f28, [%rd25];
	mul.wide.u32 	%rd26, %r98, 4;
	add.s64 	%rd27, %rd1, %rd26;
	ld.global.f32 	%f29, [%rd27];
	fma.rn.f32 	%f40, %f28, %f29, %f40;
$L__BB4_11:
	add.s32 	%r52, %r74, %r51;
	setp.ge.s32 	%p6, %r52, %r4;
	@%p6 bra 	$L__BB4_13;
	mul.wide.u32 	%rd28, %r89, 4;
	add.s64 	%rd29, %rd2, %rd28;
	ld.global.f32 	%f30, [%rd29];
	mul.wide.u32 	%rd30, %r97, 4;
	add.s64 	%rd31, %rd1, %rd30;
	ld.global.f32 	%f31, [%rd31];
	fma.rn.f32 	%f40, %f30, %f31, %f40;
$L__BB4_13:
	add.s32 	%r53, %r74, %r52;
	setp.ge.s32 	%p7, %r53, %r4;
	@%p7 bra 	$L__BB4_15;
	mul.wide.u32 	%rd32, %r88, 4;
	add.s64 	%rd33, %rd2, %rd32;
	ld.global.f32 	%f32, [%rd33];
	mul.wide.u32 	%rd34, %r96, 4;
	add.s64 	%rd35, %rd1, %rd34;
	ld.global.f32 	%f33, [%rd35];
	fma.rn.f32 	%f40, %f32, %f33, %f40;
$L__BB4_15:
	add.s32 	%r54, %r74, %r53;
	setp.ge.s32 	%p8, %r54, %r4;
	@%p8 bra 	$L__BB4_17;
	mul.wide.u32 	%rd36, %r87, 4;
	add.s64 	%rd37, %rd2, %rd36;
	ld.global.f32 	%f34, [%rd37];
	mul.wide.u32 	%rd38, %r95, 4;
	add.s64 	%rd39, %rd1, %rd38;
	ld.global.f32 	%f35, [%rd39];
	fma.rn.f32 	%f40, %f34, %f35, %f40;
$L__BB4_17:
	add.s32 	%r80, %r74, %r54;
	setp.ge.s32 	%p9, %r80, %r4;
	@%p9 bra 	$L__BB4_19;
	mul.wide.u32 	%rd40, %r86, 4;
	add.s64 	%rd41, %rd2, %rd40;
	ld.global.f32 	%f36, [%rd41];
	mul.wide.u32 	%rd42, %r94, 4;
	add.s64 	%rd43, %rd1, %rd42;
	ld.global.f32 	%f37, [%rd43];
	fma.rn.f32 	%f40, %f36, %f37, %f40;
$L__BB4_19:
	add.s32 	%r101, %r101, 8;
	add.s32 	%r100, %r100, %r6;
	add.s32 	%r99, %r99, %r6;
	add.s32 	%r98, %r98, %r6;
	add.s32 	%r97, %r97, %r6;
	add.s32 	%r96, %r96, %r6;
	add.s32 	%r95, %r95, %r6;
	add.s32 	%r94, %r94, %r6;
	add.s32 	%r93, %r93, %r6;
	add.s32 	%r92, %r92, %r6;
	add.s32 	%r91, %r91, %r6;
	add.s32 	%r90, %r90, %r6;
	add.s32 	%r89, %r89, %r6;
	add.s32 	%r88, %r88, %r6;
	add.s32 	%r87, %r87, %r6;
	add.s32 	%r86, %r86, %r6;
	add.s64 	%rd48, %rd48, %rd3;
	add.s32 	%r85, %r85, %r6;
	setp.ne.s32 	%p10, %r101, 32;
	@%p10 bra 	$L__BB4_3;
	add.s32 	%r84, %r84, 32;
	add.s32 	%r83, %r83, 32;
	setp.lt.s32 	%p11, %r84, %r13;
	@%p11 bra 	$L__BB4_2;
$L__BB4_21:
	ld.param.u64 	%rd47, [_Z17Global_Av_ProductPfS_S_i_param_2];
	cvta.to.global.u64 	%rd44, %rd47;
	shl.b32 	%r81, %r1, 5;
	add.s32 	%r82, %r81, %r2;
	mul.wide.u32 	%rd45, %r82, 4;
	add.s64 	%rd46, %rd44, %rd45;
	st.global.f32 	[%rd46], %f40;
	ret;

}
	// .globl	_Z16Global_FindNormWPfS_i
.visible .entry _Z16Global_FindNormWPfS_i(
	.param .u64 .ptr .align 1 _Z16Global_FindNormWPfS_i_param_0,
	.param .u64 .ptr .align 1 _Z16Global_FindNormWPfS_i_param_1,
	.param .u32 _Z16Global_FindNormWPfS_i_param_2
)
{
	.reg .pred 	%p<2>;
	.reg .b32 	%r<6>;
	.reg .b32 	%f<4>;
	.reg .b64 	%rd<7>;

	ld.param.u64 	%rd1, [_Z16Global_FindNormWPfS_i_param_0];
	ld.param.u64 	%rd2, [_Z16Global_FindNormWPfS_i_param_1];
	ld.param.u32 	%r2, [_Z16Global_FindNormWPfS_i_param_2];
	mov.u32 	%r3, %ctaid.x;
	mov.u32 	%r4, %ntid.x;
	mov.u32 	%r5, %tid.x;
	mad.lo.s32 	%r1, %r3, %r4, %r5;
	setp.ge.u32 	%p1, %r1, %r2;
	@%p1 bra 	$L__BB5_2;
	cvta.to.global.u64 	%rd3, %rd1;
	cvta.to.global.u64 	%rd4, %rd2;
	mul.wide.u32 	%rd5, %r1, 4;
	add.s64 	%rd6, %rd3, %rd5;
	ld.global.f32 	%f1, [%rd6];
	mul.f32 	%f2, %f1, %f1;
	atom.global.add.f32 	%f3, [%rd4], %f2;
$L__BB5_2:
	ret;

}
	// .globl	_Z17Global_NormalizeWPfS_S_i
.visible .entry _Z17Global_NormalizeWPfS_S_i(
	.param .u64 .ptr .align 1 _Z17Global_NormalizeWPfS_S_i_param_0,
	.param .u64 .ptr .align 1 _Z17Global_NormalizeWPfS_S_i_param_1,
	.param .u64 .ptr .align 1 _Z17Global_NormalizeWPfS_S_i_param_2,
	.param .u32 _Z17Global_NormalizeWPfS_S_i_param_3
)
{
	.reg .pred 	%p<2>;
	.reg .b32 	%r<6>;
	.reg .b32 	%f<5>;
	.reg .b64 	%rd<10>;

	ld.param.u64 	%rd1, [_Z17Global_NormalizeWPfS_S_i_param_0];
	ld.param.u64 	%rd2, [_Z17Global_NormalizeWPfS_S_i_param_1];
	ld.param.u64 	%rd3, [_Z17Global_NormalizeWPfS_S_i_param_2];
	ld.param.u32 	%r2, [_Z17Global_NormalizeWPfS_S_i_param_3];
	mov.u32 	%r3, %ctaid.x;
	mov.u32 	%r4, %ntid.x;
	mov.u32 	%r5, %tid.x;
	mad.lo.s32 	%r1, %r3, %r4, %r5;
	setp.ge.u32 	%p1, %r1, %r2;
	@%p1 bra 	$L__BB6_2;
	cvta.to.global.u64 	%rd4, %rd2;
	cvta.to.global.u64 	%rd5, %rd1;
	cvta.to.global.u64 	%rd6, %rd3;
	ld.global.f32 	%f1, [%rd4];
	sqrt.rn.f32 	%f2, %f1;
	mul.wide.u32 	%rd7, %r1, 4;
	add.s64 	%rd8, %rd5, %rd7;
	ld.global.f32 	%f3, [%rd8];
	div.rn.f32 	%f4, %f3, %f2;
	add.s64 	%rd9, %rd6, %rd7;
	st.global.f32 	[%rd9], %f4;
$L__BB6_2:
	ret;

}
	// .globl	_Z20Global_ComputeLambdaPfS_S_i
.visible .entry _Z20Global_ComputeLambdaPfS_S_i(
	.param .u64 .ptr .align 1 _Z20Global_ComputeLambdaPfS_S_i_param_0,
	.param .u64 .ptr .align 1 _Z20Global_ComputeLambdaPfS_S_i_param_1,
	.param .u64 .ptr .align 1 _Z20Global_ComputeLambdaPfS_S_i_param_2,
	.param .u32 _Z20Global_ComputeLambdaPfS_S_i_param_3
)
{
	.reg .pred 	%p<2>;
	.reg .b32 	%r<6>;
	.reg .b32 	%f<5>;
	.reg .b64 	%rd<10>;

	ld.param.u64 	%rd1, [_Z20Global_ComputeLambdaPfS_S_i_param_0];
	ld.param.u64 	%rd2, [_Z20Global_ComputeLambdaPfS_S_i_param_1];
	ld.param.u64 	%rd3, [_Z20Global_ComputeLambdaPfS_S_i_param_2];
	ld.param.u32 	%r2, [_Z20Global_ComputeLambdaPfS_S_i_param_3];
	mov.u32 	%r3, %ctaid.x;
	mov.u32 	%r4, %ntid.x;
	mov.u32 	%r5, %tid.x;
	mad.lo.s32 	%r1, %r3, %r4, %r5;
	setp.ge.u32 	%p1, %r1, %r2;
	@%p1 bra 	$L__BB7_2;
	cvta.to.global.u64 	%rd4, %rd1;
	cvta.to.global.u64 	%rd5, %rd2;
	cvta.to.global.u64 	%rd6, %rd3;
	mul.wide.u32 	%rd7, %r1, 4;
	add.s64 	%rd8, %rd4, %rd7;
	ld.global.f32 	%f1, [%rd8];
	add.s64 	%rd9, %rd5, %rd7;
	ld.global.f32 	%f2, [%rd9];
	ld.global.f32 	%f3, [%rd6];
	fma.rn.f32 	%f4, %f1, %f2, %f3;
	st.global.f32 	[%rd6], %f4;
$L__BB7_2:
	ret;

}


// ===== COMPILED SASS (sm_100) =====

	.target	sm_100

	.elftype	@"ET_EXEC"


//--------------------- .note.nv.tkinfo           --------------------------
	.section	.note.nv.tkinfo,"",@"SHT_NOTE"
	.sectionflags	@"SHF_NOTE_NV_TKINFO"
	.tkinfo
        /*0018*/ 	.word	0x00000002
        /*0030*/ 	.string	""
        /*0030*/ 	.string	"ptxas"
        /*0030*/ 	.string	"Cuda compilation tools, release 13.0, V13.0.88"
        /*0030*/ 	.string	"Build cuda_13.0.r13.0/compiler.36424714_0"
        /*0030*/ 	.string	"-arch sm_100 -m 64 "



//--------------------- .note.nv.cuinfo           --------------------------
	.section	.note.nv.cuinfo,"",@"SHT_NOTE"
	.sectionflags	@"SHF_NOTE_NV_CUINFO"
        /*0018*/ 	.short	0x0002
        /*001a*/ 	.short	0x0064
        /*001c*/ 	.short	0x0082
	.zero		2


//--------------------- .nv.info                  --------------------------
	.section	.nv.info,"",@"SHT_CUDA_INFO"
	.align	4


	//----- nvinfo : EIATTR_REGCOUNT
	.align		4
        /*0000*/ 	.byte	0x04, 0x2f
        /*0002*/ 	.short	(.L_1 - .L_0)
	.align		4
.L_0:
        /*0004*/ 	.word	index@(_Z10Av_ProductPfS_S_i)
        /*0008*/ 	.word	0x00000038


	//----- nvinfo : EIATTR_FRAME_SIZE
	.align		4
.L_1:
        /*000c*/ 	.byte	0x04, 0x11
        /*000e*/ 	.short	(.L_3 - .L_2)
	.align		4
.L_2:
        /*0010*/ 	.word	index@(_Z10Av_ProductPfS_S_i)
        /*0014*/ 	.word	0x00000000


	//----- nvinfo : EIATTR_REGCOUNT
	.align		4
.L_3:
        /*0018*/ 	.byte	0x04, 0x2f
        /*001a*/ 	.short	(.L_5 - .L_4)
	.align		4
.L_4:
        /*001c*/ 	.word	index@(_Z9FindNormWPfS_i)
        /*0020*/ 	.word	0x0000000a


	//----- nvinfo : EIATTR_FRAME_SIZE
	.align		4
.L_5:
        /*0024*/ 	.byte	0x04, 0x11
        /*0026*/ 	.short	(.L_7 - .L_6)
	.align		4
.L_6:
        /*0028*/ 	.word	index@(_Z9FindNormWPfS_i)
        /*002c*/ 	.word	0x00000000


	//----- nvinfo : EIATTR_REGCOUNT
	.align		4
.L_7:
        /*0030*/ 	.byte	0x04, 0x2f
        /*0032*/ 	.short	(.L_9 - .L_8)
	.align		4
.L_8:
        /*0034*/ 	.word	index@(_Z10NormalizeWPfS_S_i)
        /*0038*/ 	.word	0x00000010


	//----- nvinfo : EIATTR_FRAME_SIZE
	.align		4
.L_9:
        /*003c*/ 	.byte	0x04, 0x11
        /*003e*/ 	.short	(.L_11 - .L_10)
	.align		4
.L_10:
        /*0040*/ 	.word	index@($__internal_2_$__cuda_sm3x_div_rn_noftz_f32_slowpath)
        /*0044*/ 	.word	0x00000000


	//----- nvinfo : EIATTR_FRAME_SIZE
	.align		4
.L_11:
        /*0048*/ 	.byte	0x04, 0x11
        /*004a*/ 	.short	(.L_13 - .L_12)
	.align		4
.L_12:
        /*004c*/ 	.word	index@(_Z10NormalizeWPfS_S_i)
        /*0050*/ 	.word	0x00000000


	//----- nvinfo : EIATTR_REGCOUNT
	.align		4
.L_13:
        /*0054*/ 	.byte	0x04, 0x2f
        /*0056*/ 	.short	(.L_15 - .L_14)
	.align		4
.L_14:
        /*0058*/ 	.word	index@(_Z13ComputeLambdaPfS_S_i)
        /*005c*/ 	.word	0x0000000c


	//----- nvinfo : EIATTR_FRAME_SIZE
	.align		4
.L_15:
        /*0060*/ 	.byte	0x04, 0x11
        /*0062*/ 	.short	(.L_17 - .L_16)
	.align		4
.L_16:
        /*0064*/ 	.word	index@(_Z13ComputeLambdaPfS_S_i)
        /*0068*/ 	.word	0x00000000


	//----- nvinfo : EIATTR_REGCOUNT
	.align		4
.L_17:
        /*006c*/ 	.byte	0x04, 0x2f
        /*006e*/ 	.short	(.L_19 - .L_18)
	.align		4
.L_18:
        /*0070*/ 	.word	index@(_Z17Global_Av_ProductPfS_S_i)
        /*0074*/ 	.word	0x00000020


	//----- nvinfo : EIATTR_FRAME_SIZE
	.align		4
.L_19:
        /*0078*/ 	.byte	0x04, 0x11
        /*007a*/ 	.short	(.L_21 - .L_20)
	.align		4
.L_20:
        /*007c*/ 	.word	index@(_Z17Global_Av_ProductPfS_S_i)
        /*0080*/ 	.word	0x00000000


	//----- nvinfo : EIATTR_REGCOUNT
	.align		4
.L_21:
        /*0084*/ 	.byte	0x04, 0x2f
        /*0086*/ 	.short	(.L_23 - .L_22)
	.align		4
.L_22:
        /*0088*/ 	.word	index@(_Z16Global_FindNormWPfS_i)
        /*008c*/ 	.word	0x0000000a


	//----- nvinfo : EIATTR_FRAME_SIZE
	.align		4
.L_23:
        /*0090*/ 	.byte	0x04, 0x11
        /*0092*/ 	.short	(.L_25 - .L_24)
	.align		4
.L_24:
        /*0094*/ 	.word	index@(_Z16Global_FindNormWPfS_i)
        /*0098*/ 	.word	0x00000000


	//----- nvinfo : EIATTR_REGCOUNT
	.align		4
.L_25:
        /*009c*/ 	.byte	0x04, 0x2f
        /*009e*/ 	.short	(.L_27 - .L_26)
	.align		4
.L_26:
        /*00a0*/ 	.word	index@(_Z17Global_NormalizeWPfS_S_i)
        /*00a4*/ 	.word	0x00000010


	//----- nvinfo : EIATTR_FRAME_SIZE
	.align		4
.L_27:
        /*00a8*/ 	.byte	0x04, 0x11
        /*00aa*/ 	.short	(.L_29 - .L_28)
	.align		4
.L_28:
        /*00ac*/ 	.word	index@($__internal_1_$__cuda_sm3x_div_rn_noftz_f32_slowpath)
        /*00b0*/ 	.word	0x00000000


	//----- nvinfo : EIATTR_FRAME_SIZE
	.align		4
.L_29:
        /*00b4*/ 	.byte	0x04, 0x11
        /*00b6*/ 	.short	(.L_31 - .L_30)
	.align		4
.L_30:
        /*00b8*/ 	.word	index@($__internal_0_$__cuda_sm20_sqrt_rn_f32_slowpath)
        /*00bc*/ 	.word	0x00000000


	//----- nvinfo : EIATTR_FRAME_SIZE
	.align		4
.L_31:
        /*00c0*/ 	.byte	0x04, 0x11
        /*00c2*/ 	.short	(.L_33 - .L_32)
	.align		4
.L_32:
        /*00c4*/ 	.word	index@(_Z17Global_NormalizeWPfS_S_i)
        /*00c8*/ 	.word	0x00000000


	//----- nvinfo : EIATTR_REGCOUNT
	.align		4
.L_33:
        /*00cc*/ 	.byte	0x04, 0x2f
        /*00ce*/ 	.short	(.L_35 - .L_34)
	.align		4
.L_34:
        /*00d0*/ 	.word	index@(_Z20Global_ComputeLambdaPfS_S_i)
        /*00d4*/ 	.word	0x0000000c


	//----- nvinfo : EIATTR_FRAME_SIZE
	.align		4
.L_35:
        /*00d8*/ 	.byte	0x04, 0x11
        /*00da*/ 	.short	(.L_37 - .L_36)
	.align		4
.L_36:
        /*00dc*/ 	.word	index@(_Z20Global_ComputeLambdaPfS_S_i)
        /*00e0*/ 	.word	0x00000000


	//----- nvinfo : EIATTR_MIN_STACK_SIZE
	.align		4
.L_37:
        /*00e4*/ 	.byte	0x04, 0x12
        /*00e6*/ 	.short	(.L_39 - .L_38)
	.align		4
.L_38:
        /*00e8*/ 	.word	index@(_Z20Global_ComputeLambdaPfS_S_i)
        /*00ec*/ 	.word	0x00000000


	//----- nvinfo : EIATTR_MIN_STACK_SIZE
	.align		4
.L_39:
        /*00f0*/ 	.byte	0x04, 0x12
        /*00f2*/ 	.short	(.L_41 - .L_40)
	.align		4
.L_40:
        /*00f4*/ 	.word	index@(_Z17Global_NormalizeWPfS_S_i)
        /*00f8*/ 	.word	0x00000000


	//----- nvinfo : EIATTR_MIN_STACK_SIZE
	.align		4
.L_41:
        /*00fc*/ 	.byte	0x04, 0x12
        /*00fe*/ 	.short	(.L_43 - .L_42)
	.align		4
.L_42:
        /*0100*/ 	.word	index@(_Z16Global_FindNormWPfS_i)
        /*0104*/ 	.word	0x00000000


	//----- nvinfo : EIATTR_MIN_STACK_SIZE
	.align		4
.L_43:
        /*0108*/ 	.byte	0x04, 0x12
        /*010a*/ 	.short	(.L_45 - .L_44)
	.align		4
.L_44:
        /*010c*/ 	.word	index@(_Z17Global_Av_ProductPfS_S_i)
        /*0110*/ 	.word	0x00000000


	//----- nvinfo : EIATTR_MIN_STACK_SIZE
	.align		4
.L_45:
        /*0114*/ 	.byte	0x04, 0x12
        /*0116*/ 	.short	(.L_47 - .L_46)
	.align		4
.L_46:
        /*0118*/ 	.word	index@(_Z13ComputeLambdaPfS_S_i)
        /*011c*/ 	.word	0x00000000


	//----- nvinfo : EIATTR_MIN_STACK_SIZE
	.align		4
.L_47:
        /*0120*/ 	.byte	0x04, 0x12
        /*0122*/ 	.short	(.L_49 - .L_48)
	.align		4
.L_48:
        /*0124*/ 	.word	index@(_Z10NormalizeWPfS_S_i)
        /*0128*/ 	.word	0x00000000


	//----- nvinfo : EIATTR_MIN_STACK_SIZE
	.align		4
.L_49:
        /*012c*/ 	.byte	0x04, 0x12
        /*012e*/ 	.short	(.L_51 - .L_50)
	.align		4
.L_50:
        /*0130*/ 	.word	index@(_Z9FindNormWPfS_i)
        /*0134*/ 	.word	0x00000000


	//----- nvinfo : EIATTR_MIN_STACK_SIZE
	.align		4
.L_51:
        /*0138*/ 	.byte	0x04, 0x12
        /*013a*/ 	.short	(.L_53 - .L_52)
	.align		4
.L_52:
        /*013c*/ 	.word	index@(_Z10Av_ProductPfS_S_i)
        /*0140*/ 	.word	0x00000000
.L_53:


//--------------------- .nv.compat                --------------------------
	.section	.nv.compat,"",@"SHT_CUDA_COMPAT_INFO"
	.align	4
        /*0000*/ 	.byte	0x02, 0x09, 0x00, 0x00, 0x02, 0x02, 0x01, 0x00, 0x02, 0x05, 0x05, 0x00, 0x03, 0x07, 0x01, 0x01
        /*0010*/ 	.byte	0x02, 0x03, 0x00, 0x00, 0x02, 0x06, 0x01, 0x00, 0x04, 0x0b, 0x08, 0x00, 0x01, 0x00, 0x00, 0x00
        /*0020*/ 	.byte	0x00, 0x00, 0x00, 0x00


//--------------------- .nv.info._Z20Global_ComputeLambdaPfS_S_i --------------------------
	.section	.nv.info._Z20Global_ComputeLambdaPfS_S_i,"",@"SHT_CUDA_INFO"
	.sectionflags	@""
	.align	4


	//----- nvinfo : EIATTR_CUDA_API_VERSION
	.align		4
        /*0000*/ 	.byte	0x04, 0x37
        /*0002*/ 	.short	(.L_55 - .L_54)
.L_54:
        /*0004*/ 	.word	0x00000082


	//----- nvinfo : EIATTR_KPARAM_INFO
	.align		4
.L_55:
        /*0008*/ 	.byte	0x04, 0x17
        /*000a*/ 	.short	(.L_57 - .L_56)
.L_56:
        /*000c*/ 	.word	0x00000000
        /*0010*/ 	.short	0x0003
        /*0012*/ 	.short	0x0018
        /*0014*/ 	.byte	0x00, 0xf0, 0x11, 0x00


	//----- nvinfo : EIATTR_KPARAM_INFO
	.align		4
.L_57:
        /*0018*/ 	.byte	0x04, 0x17
        /*001a*/ 	.short	(.L_59 - .L_58)
.L_58:
        /*001c*/ 	.word	0x00000000
        /*0020*/ 	.short	0x0002
        /*0022*/ 	.short	0x0010
        /*0024*/ 	.byte	0x00, 0xf5, 0x21, 0x00


	//----- nvinfo : EIATTR_KPARAM_INFO
	.align		4
.L_59:
        /*0028*/ 	.byte	0x04, 0x17
        /*002a*/ 	.short	(.L_61 - .L_60)
.L_60:
        /*002c*/ 	.word	0x00000000
        /*0030*/ 	.short	0x0001
        /*0032*/ 	.short	0x0008
        /*0034*/ 	.byte	0x00, 0xf5, 0x21, 0x00


	//----- nvinfo : EIATTR_KPARAM_INFO
	.align		4
.L_61:
        /*0038*/ 	.byte	0x04, 0x17
        /*003a*/ 	.short	(.L_63 - .L_62)
.L_62:
        /*003c*/ 	.word	0x00000000
        /*0040*/ 	.short	0x0000
        /*0042*/ 	.short	0x0000
        /*0044*/ 	.byte	0x00, 0xf5, 0x21, 0x00


	//----- nvinfo : EIATTR_SPARSE_MMA_MASK
	.align		4
.L_63:
        /*0048*/ 	.byte	0x03, 0x50
        /*004a*/ 	.short	0x0000


	//----- nvinfo : EIATTR_MAXREG_COUNT
	.align		4
        /*004c*/ 	.byte	0x03, 0x1b
        /*004e*/ 	.short	0x00ff


	//----- nvinfo : EIATTR_MERCURY_ISA_VERSION
	.align		4
        /*0050*/ 	.byte	0x03, 0x5f
        /*0052*/ 	.short	0x0101


	//----- nvinfo : EIATTR_VRC_CTA_INIT_COUNT
	.align		4
        /*0054*/ 	.byte	0x02, 0x4a
	.zero		1
	.zero		1


	//----- nvinfo : EIATTR_EXIT_INSTR_OFFSETS
	.align		4
        /*0058*/ 	.byte	0x04, 0x1c
        /*005a*/ 	.short	(.L_65 - .L_64)


	//   ....[0]....
.L_64:
        /*005c*/ 	.word	0x00000070


	//   ....[1]....
        /*0060*/ 	.word	0x00000130


	//----- nvinfo : EIATTR_CBANK_PARAM_SIZE
	.align		4
.L_65:
        /*0064*/ 	.byte	0x03, 0x19
        /*0066*/ 	.short	0x001c


	//----- nvinfo : EIATTR_PARAM_CBANK
	.align		4
        /*0068*/ 	.byte	0x04, 0x0a
        /*006a*/ 	.short	(.L_67 - .L_66)
	.align		4
.L_66:
        /*006c*/ 	.word	index@(.nv.constant0._Z20Global_ComputeLambdaPfS_S_i)
        /*0070*/ 	.short	0x0380
        /*0072*/ 	.short	0x001c


	//----- nvinfo : EIATTR_SW_WAR
	.align		4
.L_67:
        /*0074*/ 	.byte	0x04, 0x36
        /*0076*/ 	.short	(.L_69 - .L_68)
.L_68:
        /*0078*/ 	.word	0x00000008
.L_69:


//--------------------- .nv.info._Z17Global_NormalizeWPfS_S_i --------------------------
	.section	.nv.info._Z17Global_NormalizeWPfS_S_i,"",@"SHT_CUDA_INFO"
	.sectionflags	@""
	.align	4


	//----- nvinfo : EIATTR_CUDA_API_VERSION
	.align		4
        /*0000*/ 	.byte	0x04, 0x37
        /*0002*/ 	.short	(.L_71 - .L_70)
.L_70:
        /*0004*/ 	.word	0x00000082


	//----- nvinfo : EIATTR_KPARAM_INFO
	.align		4
.L_71:
        /*0008*/ 	.byte	0x04, 0x17
        /*000a*/ 	.short	(.L_73 - .L_72)
.L_72:
        /*000c*/ 	.word	0x00000000
        /*0010*/ 	.short	0x0003
        /*0012*/ 	.short	0x0018
        /*0014*/ 	.byte	0x00, 0xf0, 0x11, 0x00


	//----- nvinfo : EIATTR_KPARAM_INFO
	.align		4
.L_73:
        /*0018*/ 	.byte	0x04, 0x17
        /*001a*/ 	.short	(.L_75 - .L_74)
.L_74:
        /*001c*/ 	.word	0x00000000
        /*0020*/ 	.short	0x0002
        /*0022*/ 	.short	0x0010
        /*0024*/ 	.byte	0x00, 0xf5, 0x21, 0x00


	//----- nvinfo : EIATTR_KPARAM_INFO
	.align		4
.L_75:
        /*0028*/ 	.byte	0x04, 0x17
        /*002a*/ 	.short	(.L_77 - .L_76)
.L_76:
        /*002c*/ 	.word	0x00000000
        /*0030*/ 	.short	0x0001
        /*0032*/ 	.short	0x0008
        /*0034*/ 	.byte	0x00, 0xf5, 0x21, 0x00


	//----- nvinfo : EIATTR_KPARAM_INFO
	.align		4
.L_77:
        /*0038*/ 	.byte	0x04, 0x17
        /*003a*/ 	.short	(.L_79 - .L_78)
.L_78:
        /*003c*/ 	.word	0x00000000
        /*0040*/ 	.short	0x0000
        /*0042*/ 	.short	0x0000
        /*0044*/ 	.byte	0x00, 0xf5, 0x21, 0x00


	//----- nvinfo : EIATTR_SPARSE_MMA_MASK
	.align		4
.L_79:
        /*0048*/ 	.byte	0x03, 0x50
        /*004a*/ 	.short	0x0000


	//----- nvinfo : EIATTR_MAXREG_COUNT
	.align		4
        /*004c*/ 	.byte	0x03, 0x1b
        /*004e*/ 	.short	0x00ff


	//----- nvinfo : EIATTR_MERCURY_ISA_VERSION
	.align		4
        /*0050*/ 	.byte	0x03, 0x5f
        /*0052*/ 	.short	0x0101


	//----- nvinfo : EIATTR_VRC_CTA_INIT_COUNT
	.align		4
        /*0054*/ 	.byte	0x02, 0x4a
	.zero		1
	.zero		1


	//----- nvinfo : EIATTR_EXIT_INSTR_OFFSETS
	.align		4
        /*0058*/ 	.byte	0x04, 0x1c
        /*005a*/ 	.short	(.L_81 - .L_80)


	//   ....[0]....
.L_80:
        /*005c*/ 	.word	0x00000070


	//   ....[1]....
        /*0060*/ 	.word	0x00000290


	//----- nvinfo : EIATTR_CRS_STACK_SIZE
	.align		4
.L_81:
        /*0064*/ 	.byte	0x04, 0x1e
        /*0066*/ 	.short	(.L_83 - .L_82)
.L_82:
        /*0068*/ 	.word	0x00000000


	//----- nvinfo : EIATTR_CBANK_PARAM_SIZE
	.align		4
.L_83:
        /*006c*/ 	.byte	0x03, 0x19
        /*006e*/ 	.short	0x001c


	//----- nvinfo : EIATTR_PARAM_CBANK
	.align		4
        /*0070*/ 	.byte	0x04, 0x0a
        /*0072*/ 	.short	(.L_85 - .L_84)
	.align		4
.L_84:
        /*0074*/ 	.word	index@(.nv.constant0._Z17Global_NormalizeWPfS_S_i)
        /*0078*/ 	.short	0x0380
        /*007a*/ 	.short	0x001c


	//----- nvinfo : EIATTR_SW_WAR
	.align		4
.L_85:
        /*007c*/ 	.byte	0x04, 0x36
        /*007e*/ 	.short	(.L_87 - .L_86)
.L_86:
        /*0080*/ 	.word	0x00000008
.L_87:


//--------------------- .nv.info._Z16Global_FindNormWPfS_i --------------------------
	.section	.nv.info._Z16Global_FindNormWPfS_i,"",@"SHT_CUDA_INFO"
	.sectionflags	@""
	.align	4


	//----- nvinfo : EIATTR_CUDA_API_VERSION
	.align		4
        /*0000*/ 	.byte	0x04, 0x37
        /*0002*/ 	.short	(.L_89 - .L_88)
.L_88:
        /*0004*/ 	.word	0x00000082


	//----- nvinfo : EIATTR_KPARAM_INFO
	.align		4
.L_89:
        /*0008*/ 	.byte	0x04, 0x17
        /*000a*/ 	.short	(.L_91 - .L_90)
.L_90:
        /*000c*/ 	.word	0x00000000
        /*0010*/ 	.short	0x0002
        /*0012*/ 	.short	0x0010
        /*0014*/ 	.byte	0x00, 0xf0, 0x11, 0x00


	//----- nvinfo : EIATTR_KPARAM_INFO
	.align		4
.L_91:
        /*0018*/ 	.byte	0x04, 0x17
        /*001a*/ 	.short	(.L_93 - .L_92)
.L_92:
        /*001c*/ 	.word	0x00000000
        /*0020*/ 	.short	0x0001
        /*0022*/ 	.short	0x0008
        /*0024*/ 	.byte	0x00, 0xf5, 0x21, 0x00


	//----- nvinfo : EIATTR_KPARAM_INFO
	.align		4
.L_93:
        /*0028*/ 	.byte	0x04, 0x17
        /*002a*/ 	.short	(.L_95 - .L_94)
.L_94:
        /*002c*/ 	.word	0x00000000
        /*0030*/ 	.short	0x0000
        /*0032*/ 	.short	0x0000
        /*0034*/ 	.byte	0x00, 0xf5, 0x21, 0x00


	//----- nvinfo : EIATTR_SPARSE_MMA_MASK
	.align		4
.L_95:
        /*0038*/ 	.byte	0x03, 0x50
        /*003a*/ 	.short	0x0000


	//----- nvinfo : EIATTR_MAXREG_COUNT
	.align		4
        /*003c*/ 	.byte	0x03, 0x1b
        /*003e*/ 	.short	0x00ff


	//----- nvinfo : EIATTR_MERCURY_ISA_VERSION
	.align		4
        /*0040*/ 	.byte	0x03, 0x5f
        /*0042*/ 	.short	0x0101


	//----- nvinfo : EIATTR_VRC_CTA_INIT_COUNT
	.align		4
        /*0044*/ 	.byte	0x02, 0x4a
	.zero		1
	.zero		1


	//----- nvinfo : EIATTR_EXIT_INSTR_OFFSETS
	.align		4
        /*0048*/ 	.byte	0x04, 0x1c
        /*004a*/ 	.short	(.L_97 - .L_96)


	//   ....[0]....
.L_96:
        /*004c*/ 	.word	0x00000070


	//   ....[1]....
        /*0050*/ 	.word	0x000000f0


	//----- nvinfo : EIATTR_CBANK_PARAM_SIZE
	.align		4
.L_97:
        /*0054*/ 	.byte	0x03, 0x19
        /*0056*/ 	.short	0x0014


	//----- nvinfo : EIATTR_PARAM_CBANK
	.align		4
        /*0058*/ 	.byte	0x04, 0x0a
        /*005a*/ 	.short	(.L_99 - .L_98)
	.align		4
.L_98:
        /*005c*/ 	.word	index@(.nv.constant0._Z16Global_FindNormWPfS_i)
        /*0060*/ 	.short	0x0380
        /*0062*/ 	.short	0x0014


	//----- nvinfo : EIATTR_SW_WAR
	.align		4
.L_99:
        /*0064*/ 	.byte	0x04, 0x36
        /*0066*/ 	.short	(.L_101 - .L_100)
.L_100:
        /*0068*/ 	.word	0x00000008
.L_101:


//--------------------- .nv.info._Z17Global_Av_ProductPfS_S_i --------------------------
	.section	.nv.info._Z17Global_Av_ProductPfS_S_i,"",@"SHT_CUDA_INFO"
	.sectionflags	@""
	.align	4


	//----- nvinfo : EIATTR_CUDA_API_VERSION
	.align		4
        /*0000*/ 	.byte	0x04, 0x37
        /*0002*/ 	.short	(.L_103 - .L_102)
.L_102:
        /*0004*/ 	.word	0x00000082


	//----- nvinfo : EIATTR_KPARAM_INFO
	.align		4
.L_103:
        /*0008*/ 	.byte	0x04, 0x17
        /*000a*/ 	.short	(.L_105 - .L_104)
.L_104:
        /*000c*/ 	.word	0x00000000
        /*0010*/ 	.short	0x0003
        /*0012*/ 	.short	0x0018
        /*0014*/ 	.byte	0x00, 0xf0, 0x11, 0x00


	//----- nvinfo : EIATTR_KPARAM_INFO
	.align		4
.L_105:
        /*0018*/ 	.byte	0x04, 0x17
        /*001a*/ 	.short	(.L_107 - .L_106)
.L_106:
        /*001c*/ 	.word	0x00000000
        /*0020*/ 	.short	0x0002
        /*0022*/ 	.short	0x0010
        /*0024*/ 	.byte	0x00, 0xf5, 0x21, 0x00


	//----- nvinfo : EIATTR_KPARAM_INFO
	.align		4
.L_107:
        /*0028*/ 	.byte	0x04, 0x17
        /*002a*/ 	.short	(.L_109 - .L_108)
.L_108:
        /*002c*/ 	.word	0x00000000
        /*0030*/ 	.short	0x0001
        /*0032*/ 	.short	0x0008
        /*0034*/ 	.byte	0x00, 0xf5, 0x21, 0x00


	//----- nvinfo : EIATTR_KPARAM_INFO
	.align		4
.L_109:
        /*0038*/ 	.byte	0x04, 0x17
        /*003a*/ 	.short	(.L_111 - .L_110)
.L_110:
        /*003c*/ 	.word	0x00000000
        /*0040*/ 	.short	0x0000
        /*0042*/ 	.short	0x0000
        /*0044*/ 	.byte	0x00, 0xf5, 0x21, 0x00


	//----- nvinfo : EIATTR_SPARSE_MMA_MASK
	.align		4
.L_111:
        /*0048*/ 	.byte	0x03, 0x50
        /*004a*/ 	.short	0x0000


	//----- nvinfo : EIATTR_MAXREG_COUNT
	.align		4
        /*004c*/ 	.byte	0x03, 0x1b
        /*004e*/ 	.short	0x00ff


	//----- nvinfo : EIATTR_MERCURY_ISA_VERSION
	.align		4
        /*0050*/ 	.byte	0x03, 0x5f
        /*0052*/ 	.short	0x0101


	//----- nvinfo : EIATTR_VRC_CTA_INIT_COUNT
	.align		4
        /*0054*/ 	.byte	0x02, 0x4a
	.zero		1
	.zero		1


	//----- nvinfo : EIATTR_EXIT_INSTR_OFFSETS
	.align		4
        /*0058*/ 	.byte	0x04, 0x1c
        /*005a*/ 	.short	(.L_113 - .L_112)


	//   ....[0]....
.L_112:
        /*005c*/ 	.word	0x00000920


	//----- nvinfo : EIATTR_CBANK_PARAM_SIZE
	.align		4
.L_113:
        /*0060*/ 	.byte	0x03, 0x19
        /*0062*/ 	.short	0x001c


	//----- nvinfo : EIATTR_PARAM_CBANK
	.align		4
        /*0064*/ 	.byte	0x04, 0x0a
        /*0066*/ 	.short	(.L_115 - .L_114)
	.align		4
.L_114:
        /*0068*/ 	.word	index@(.nv.constant0._Z17Global_Av_ProductPfS_S_i)
        /*006c*/ 	.short	0x0380
        /*006e*/ 	.short	0x001c


	//----- nvinfo : EIATTR_SW_WAR
	.align		4
.L_115:
        /*0070*/ 	.byte	0x04, 0x36
        /*0072*/ 	.short	(.L_117 - .L_116)
.L_116:
        /*0074*/ 	.word	0x00000008
.L_117:


//--------------------- .nv.info._Z13ComputeLambdaPfS_S_i --------------------------
	.section	.nv.info._Z13ComputeLambdaPfS_S_i,"",@"SHT_CUDA_INFO"
	.sectionflags	@""
	.align	4


	//----- nvinfo : EIATTR_CUDA_API_VERSION
	.align		4
        /*0000*/ 	.byte	0x04, 0x37
        /*0002*/ 	.short	(.L_119 - .L_118)
.L_118:
        /*0004*/ 	.word	0x00000082


	//----- nvinfo : EIATTR_KPARAM_INFO
	.align		4
.L_119:
        /*0008*/ 	.byte	0x04, 0x17
        /*000a*/ 	.short	(.L_121 - .L_120)
.L_120:
        /*000c*/ 	.word	0x00000000
        /*0010*/ 	.short	0x0003
        /*0012*/ 	.short	0x0018
        /*0014*/ 	.byte	0x00, 0xf0, 0x11, 0x00


	//----- nvinfo : EIATTR_KPARAM_INFO
	.align		4
.L_121:
        /*0018*/ 	.byte	0x04, 0x17
        /*001a*/ 	.short	(.L_123 - .L_122)
.L_122:
        /*001c*/ 	.word	0x00000000
        /*0020*/ 	.short	0x0002
        /*0022*/ 	.short	0x0010
        /*0024*/ 	.byte	0x00, 0xf5, 0x21, 0x00


	//----- nvinfo : EIATTR_KPARAM_INFO
	.align		4
.L_123:
        /*0028*/ 	.byte	0x04, 0x17
        /*002a*/ 	.short	(.L_125 - .L_124)
.L_124:
        /*002c*/ 	.word	0x00000000
        /*0030*/ 	.short	0x0001
        /*0032*/ 	.short	0x0008
        /*0034*/ 	.byte	0x00, 0xf5, 0x21, 0x00


	//----- nvinfo : EIATTR_KPARAM_INFO
	.align		4
.L_125:
        /*0038*/ 	.byte	0x04, 0x17
        /*003a*/ 	.short	(.L_127 - .L_126)
.L_126:
        /*003c*/ 	.word	0x00000000
        /*0040*/ 	.short	0x0000
        /*0042*/ 	.short	0x0000
        /*0044*/ 	.byte	0x00, 0xf5, 0x21, 0x00


	//----- nvinfo : EIATTR_SPARSE_MMA_MASK
	.align		4
.L_127:
        /*0048*/ 	.byte	0x03, 0x50
        /*004a*/ 	.short	0x0000


	//----- nvinfo : EIATTR_MAXREG_COUNT
	.align		4
        /*004c*/ 	.byte	0x03, 0x1b
        /*004e*/ 	.short	0x00ff


	//----- nvinfo : EIATTR_NUM_BARRIERS
	.align		4
        /*0050*/ 	.byte	0x02, 0x4c
        /*0052*/ 	.byte	0x01
	.zero		1


	//----- nvinfo : EIATTR_MERCURY_ISA_VERSION
	.align		4
        /*0054*/ 	.byte	0x03, 0x5f
        /*0056*/ 	.short	0x0101


	//----- nvinfo : EIATTR_VRC_CTA_INIT_COUNT
	.align		4
        /*0058*/ 	.byte	0x02, 0x4a
	.zero		1
	.zero		1


	//----- nvinfo : EIATTR_EXIT_INSTR_OFFSETS
	.align		4
        /*005c*/ 	.byte	0x04, 0x1c
        /*005e*/ 	.short	(.L_129 - .L_128)


	//   ....[0]....
.L_128:
        /*0060*/ 	.word	0x00000240


	//   ....[1]....
        /*0064*/ 	.word	0x000002b0


	//----- nvinfo : EIATTR_CBANK_PARAM_SIZE
	.align		4
.L_129:
        /*0068*/ 	.byte	0x03, 0x19
        /*006a*/ 	.short	0x001c


	//----- nvinfo : EIATTR_PARAM_CBANK
	.align		4
        /*006c*/ 	.byte	0x04, 0x0a
        /*006e*/ 	.short	(.L_131 - .L_130)
	.align		4
.L_130:
        /*0070*/ 	.word	index@(.nv.constant0._Z13ComputeLambdaPfS_S_i)
        /*0074*/ 	.short	0x0380
        /*0076*/ 	.short	0x001c


	//----- nvinfo : EIATTR_SW_WAR
	.align		4
.L_131:
        /*0078*/ 	.byte	0x04, 0x36
        /*007a*/ 	.short	(.L_133 - .L_132)
.L_132:
        /*007c*/ 	.word	0x00000008
.L_133:


//--------------------- .nv.info._Z10NormalizeWPfS_S_i --------------------------
	.section	.nv.info._Z10NormalizeWPfS_S_i,"",@"SHT_CUDA_INFO"
	.sectionflags	@""
	.align	4


	//----- nvinfo : EIATTR_CUDA_API_VERSION
	.align		4
        /*0000*/ 	.byte	0x04, 0x37
        /*0002*/ 	.short	(.L_135 - .L_134)
.L_134:
        /*0004*/ 	.word	0x00000082


	//----- nvinfo : EIATTR_KPARAM_INFO
	.align		4
.L_135:
        /*0008*/ 	.byte	0x04, 0x17
        /*000a*/ 	.short	(.L_137 - .L_136)
.L_136:
        /*000c*/ 	.word	0x00000000
        /*0010*/ 	.short	0x0003
        /*0012*/ 	.short	0x0018
        /*0014*/ 	.byte	0x00, 0xf0, 0x11, 0x00


	//----- nvinfo : EIATTR_KPARAM_INFO
	.align		4
.L_137:
        /*0018*/ 	.byte	0x04, 0x17
        /*001a*/ 	.short	(.L_139 - .L_138)
.L_138:
        /*001c*/ 	.word	0x00000000
        /*0020*/ 	.short	0x0002
        /*0022*/ 	.short	0x0010
        /*0024*/ 	.byte	0x00, 0xf5, 0x21, 0x00


	//----- nvinfo : EIATTR_KPARAM_INFO
	.align		4
.L_139:
        /*0028*/ 	.byte	0x04, 0x17
        /*002a*/ 	.short	(.L_141 - .L_140)
.L_140:
        /*002c*/ 	.word	0x00000000
        /*0030*/ 	.short	0x0001
        /*0032*/ 	.short	0x0008
        /*0034*/ 	.byte	0x00, 0xf5, 0x21, 0x00


	//----- nvinfo : EIATTR_KPARAM_INFO
	.align		4
.L_141:
        /*0038*/ 	.byte	0x04, 0x17
        /*003a*/ 	.short	(.L_143 - .L_142)
.L_142:
        /*003c*/ 	.word	0x00000000
        /*0040*/ 	.short	0x0000
        /*0042*/ 	.short	0x0000
        /*0044*/ 	.byte	0x00, 0xf5, 0x21, 0x00


	//----- nvinfo : EIATTR_SPARSE_MMA_MASK
	.align		4
.L_143:
        /*0048*/ 	.byte	0x03, 0x50
        /*004a*/ 	.short	0x0000


	//----- nvinfo : EIATTR_MAXREG_COUNT
	.align		4
        /*004c*/ 	.byte	0x03, 0x1b
        /*004e*/ 	.short	0x00ff


	//----- nvinfo : EIATTR_NUM_BARRIERS
	.align		4
        /*0050*/ 	.byte	0x02, 0x4c
        /*0052*/ 	.byte	0x01
	.zero		1


	//----- nvinfo : EIATTR_MERCURY_ISA_VERSION
	.align		4
        /*0054*/ 	.byte	0x03, 0x5f
        /*0056*/ 	.short	0x0101


	//----- nvinfo : EIATTR_VRC_CTA_INIT_COUNT
	.align		4
        /*0058*/ 	.byte	0x02, 0x4a
	.zero		1
	.zero		1


	//----- nvinfo : EIATTR_EXIT_INSTR_OFFSETS
	.align		4
        /*005c*/ 	.byte	0x04, 0x1c
        /*005e*/ 	.short	(.L_145 - .L_144)


	//   ....[0]....
.L_144:
        /*0060*/ 	.word	0x00000100


	//   ....[1]....
        /*0064*/ 	.word	0x00000280


	//----- nvinfo : EIATTR_CRS_STACK_SIZE
	.align		4
.L_145:
        /*0068*/ 	.byte	0x04, 0x1e
        /*006a*/ 	.short	(.L_147 - .L_146)
.L_146:
        /*006c*/ 	.word	0x00000000


	//----- nvinfo : EIATTR_CBANK_PARAM_SIZE
	.align		4
.L_147:
        /*0070*/ 	.byte	0x03, 0x19
        /*0072*/ 	.short	0x001c


	//----- nvinfo : EIATTR_PARAM_CBANK
	.align		4
        /*0074*/ 	.byte	0x04, 0x0a
        /*0076*/ 	.short	(.L_149 - .L_148)
	.align		4
.L_148:
        /*0078*/ 	.word	index@(.nv.constant0._Z10NormalizeWPfS_S_i)
        /*007c*/ 	.short	0x0380
        /*007e*/ 	.short	0x001c


	//----- nvinfo : EIATTR_SW_WAR
	.align		4
.L_149:
        /*0080*/ 	.byte	0x04, 0x36
        /*0082*/ 	.short	(.L_151 - .L_150)
.L_150:
        /*0084*/ 	.word	0x00000008
.L_151:


//--------------------- .nv.info._Z9FindNormWPfS_i --------------------------
	.section	.nv.info._Z9FindNormWPfS_i,"",@"SHT_CUDA_INFO"
	.sectionflags	@""
	.align	4


	//----- nvinfo : EIATTR_CUDA_API_VERSION
	.align		4
        /*0000*/ 	.byte	0x04, 0x37
        /*0002*/ 	.short	(.L_153 - .L_152)
.L_152:
        /*0004*/ 	.word	0x00000082


	//----- nvinfo : EIATTR_KPARAM_INFO
	.align		4
.L_153:
        /*0008*/ 	.byte	0x04, 0x17
        /*000a*/ 	.short	(.L_155 - .L_154)
.L_154:
        /*000c*/ 	.word	0x00000000
        /*0010*/ 	.short	0x0002
        /*0012*/ 	.short	0x0010
        /*0014*/ 	.byte	0x00, 0xf0, 0x11, 0x00


	//----- nvinfo : EIATTR_KPARAM_INFO
	.align		4
.L_155:
        /*0018*/ 	.byte	0x04, 0x17
        /*001a*/ 	.short	(.L_157 - .L_156)
.L_156:
        /*001c*/ 	.word	0x00000000
        /*0020*/ 	.short	0x0001
        /*0022*/ 	.short	0x0008
        /*0024*/ 	.byte	0x00, 0xf5, 0x21, 0x00


	//----- nvinfo : EIATTR_KPARAM_INFO
	.align		4
.L_157:
        /*0028*/ 	.byte	0x04, 0x17
        /*002a*/ 	.short	(.L_159 - .L_158)
.L_158:
        /*002c*/ 	.word	0x00000000
        /*0030*/ 	.short	0x0000
        /*0032*/ 	.short	0x0000
        /*0034*/ 	.byte	0x00, 0xf5, 0x21, 0x00


	//----- nvinfo : EIATTR_SPARSE_MMA_MASK
	.align		4
.L_159:
        /*0038*/ 	.byte	0x03, 0x50
        /*003a*/ 	.short	0x0000


	//----- nvinfo : EIATTR_MAXREG_COUNT
	.align		4
        /*003c*/ 	.byte	0x03, 0x1b
        /*003e*/ 	.short	0x00ff


	//----- nvinfo : EIATTR_NUM_BARRIERS
	.align		4
        /*0040*/ 	.byte	0x02, 0x4c
        /*0042*/ 	.byte	0x01
	.zero		1


	//----- nvinfo : EIATTR_MERCURY_ISA_VERSION
	.align		4
        /*0044*/ 	.byte	0x03, 0x5f
        /*0046*/ 	.short	0x0101


	//----- nvinfo : EIATTR_VRC_CTA_INIT_COUNT
	.align		4
        /*0048*/ 	.byte	0x02, 0x4a
	.zero		1
	.zero		1


	//----- nvinfo : EIATTR_EXIT_INSTR_OFFSETS
	.align		4
        /*004c*/ 	.byte	0x04, 0x1c
        /*004e*/ 	.short	(.L_161 - .L_160)


	//   ....[0]....
.L_160:
        /*0050*/ 	.word	0x00000240


	//   ....[1]....
        /*0054*/ 	.word	0x000002b0


	//----- nvinfo : EIATTR_CBANK_PARAM_SIZE
	.align		4
.L_161:
        /*0058*/ 	.byte	0x03, 0x19
        /*005a*/ 	.short	0x0014


	//----- nvinfo : EIATTR_PARAM_CBANK
	.align		4
        /*005c*/ 	.byte	0x04, 0x0a
        /*005e*/ 	.short	(.L_163 - .L_162)
	.align		4
.L_162:
        /*0060*/ 	.word	index@(.nv.constant0._Z9FindNormWPfS_i)
        /*0064*/ 	.short	0x0380
        /*0066*/ 	.short	0x0014


	//----- nvinfo : EIATTR_SW_WAR
	.align		4
.L_163:
        /*0068*/ 	.byte	0x04, 0x36
        /*006a*/ 	.short	(.L_165 - .L_164)
.L_164:
        /*006c*/ 	.word	0x00000008
.L_165:


//--------------------- .nv.info._Z10Av_ProductPfS_S_i --------------------------
	.section	.nv.info._Z10Av_ProductPfS_S_i,"",@"SHT_CUDA_INFO"
	.sectionflags	@""
	.align	4


	//----- nvinfo : EIATTR_CUDA_API_VERSION
	.align		4
        /*0000*/ 	.byte	0x04, 0x37
        /*0002*/ 	.short	(.L_167 - .L_166)
.L_166:
        /*0004*/ 	.word	0x00000082


	//----- nvinfo : EIATTR_KPARAM_INFO
	.align		4
.L_167:
        /*0008*/ 	.byte	0x04, 0x17
        /*000a*/ 	.short	(.L_169 - .L_168)
.L_168:
        /*000c*/ 	.word	0x00000000
        /*0010*/ 	.short	0x0003
        /*0012*/ 	.short	0x0018
        /*0014*/ 	.byte	0x00, 0xf0, 0x11, 0x00


	//----- nvinfo : EIATTR_KPARAM_INFO
	.align		4
.L_169:
        /*0018*/ 	.byte	0x04, 0x17
        /*001a*/ 	.short	(.L_171 - .L_170)
.L_170:
        /*001c*/ 	.word	0x00000000
        /*0020*/ 	.short	0x0002
        /*0022*/ 	.short	0x0010
        /*0024*/ 	.byte	0x00, 0xf5, 0x21, 0x00


	//----- nvinfo : EIATTR_KPARAM_INFO
	.align		4
.L_171:
        /*0028*/ 	.byte	0x04, 0x17
        /*002a*/ 	.short	(.L_173 - .L_172)
.L_172:
        /*002c*/ 	.word	0x00000000
        /*0030*/ 	.short	0x0001
        /*0032*/ 	.short	0x0008
        /*0034*/ 	.byte	0x00, 0xf5, 0x21, 0x00


	//----- nvinfo : EIATTR_KPARAM_INFO
	.align		4
.L_173:
        /*0038*/ 	.byte	0x04, 0x17
        /*003a*/ 	.short	(.L_175 - .L_174)
.L_174:
        /*003c*/ 	.word	0x00000000
        /*0040*/ 	.short	0x0000
        /*0042*/ 	.short	0x0000
        /*0044*/ 	.byte	0x00, 0xf5, 0x21, 0x00


	//----- nvinfo : EIATTR_SPARSE_MMA_MASK
	.align		4
.L_175:
        /*0048*/ 	.byte	0x03, 0x50
        /*004a*/ 	.short	0x0000


	//----- nvinfo : EIATTR_MAXREG_COUNT
	.align		4
        /*004c*/ 	.byte	0x03, 0x1b
        /*004e*/ 	.short	0x00ff


	//----- nvinfo : EIATTR_NUM_BARRIERS
	.align		4
        /*0050*/ 	.byte	0x02, 0x4c
        /*0052*/ 	.byte	0x01
	.zero		1


	//----- nvinfo : EIATTR_MERCURY_ISA_VERSION
	.align		4
        /*0054*/ 	.byte	0x03, 0x5f
        /*0056*/ 	.short	0x0101


	//----- nvinfo : EIATTR_VRC_CTA_INIT_COUNT
	.align		4
        /*0058*/ 	.byte	0x02, 0x4a
	.zero		1
	.zero		1


	//----- nvinfo : EIATTR_EXIT_INSTR_OFFSETS
	.align		4
        /*005c*/ 	.byte	0x04, 0x1c
        /*005e*/ 	.short	(.L_177 - .L_176)


	//   ....[0]....
.L_176:
        /*0060*/ 	.word	0x00001ca0


	//----- nvinfo : EIATTR_CBANK_PARAM_SIZE
	.align		4
.L_177:
        /*0064*/ 	.byte	0x03, 0x19
        /*0066*/ 	.short	0x001c


	//----- nvinfo : EIATTR_PARAM_CBANK
	.align		4
        /*0068*/ 	.byte	0x04, 0x0a
        /*006a*/ 	.short	(.L_179 - .L_178)
	.align		4
.L_178:
        /*006c*/ 	.word	index@(.nv.constant0._Z10Av_ProductPfS_S_i)
        /*0070*/ 	.short	0x0380
        /*0072*/ 	.short	0x001c


	//----- nvinfo : EIATTR_SW_WAR
	.align		4
.L_179:
        /*0074*/ 	.byte	0x04, 0x36
        /*0076*/ 	.short	(.L_181 - .L_180)
.L_180:
        /*0078*/ 	.word	0x00000008
.L_181:


//--------------------- .nv.callgraph             --------------------------
	.section	.nv.callgraph,"",@"SHT_CUDA_CALLGRAPH"
	.align	4
	.sectionentsize	8
	.align		4
        /*0000*/ 	.word	0x00000000
	.align		4
        /*0004*/ 	.word	0xffffffff
	.align		4
        /*0008*/ 	.word	0x00000000
	.align		4
        /*000c*/ 	.word	0xfffffffe
	.align		4
        /*0010*/ 	.word	0x00000000
	.align		4
        /*0014*/ 	.word	0xfffffffd
	.align		4
        /*0018*/ 	.word	0x00000000
	.align		4
        /*001c*/ 	.word	0xfffffffc


//--------------------- .text._Z20Global_ComputeLambdaPfS_S_i --------------------------
	.section	.text._Z20Global_ComputeLambdaPfS_S_i,"ax",@progbits
	.align	128
        .global         _Z20Global_ComputeLambdaPfS_S_i
        .type           _Z20Global_ComputeLambdaPfS_S_i,@function
        .size           _Z20Global_ComputeLambdaPfS_S_i,(.L_x_49 - _Z20Global_ComputeLambdaPfS_S_i)
        .other          _Z20Global_ComputeLambdaPfS_S_i,@"STO_CUDA_ENTRY STV_DEFAULT"
_Z20Global_ComputeLambdaPfS_S_i:
.text._Z20Global_ComputeLambdaPfS_S_i:
[----:B------:R-:W-:Y:S01]  /*0000*/  LDC R1, c[0x0][0x37c] ;  /* 0x0000df00ff017b82 */ /* 0x000fe20000000800 */
[----:B------:R-:W0:Y:S07]  /*0010*/  S2R R0, SR_TID.X ;  /* 0x0000000000007919 */ /* 0x000e2e0000002100 */
[----:B------:R-:W0:Y:S01]  /*0020*/  S2UR UR4, SR_CTAID.X ;  /* 0x00000000000479c3 */ /* 0x000e220000002500 */
[----:B------:R-:W1:Y:S07]  /*0030*/  LDCU UR5, c[0x0][0x398] ;  /* 0x00007300ff0577ac */ /* 0x000e6e0008000800 */
[----:B------:R-:W0:Y:S02]  /*0040*/  LDC R9, c[0x0][0x360] ;  /* 0x0000d800ff097b82 */ /* 0x000e240000000800 */
[----:B0-----:R-:W-:-:S05]  /*0050*/  IMAD R9, R9, UR4, R0 ;  /* 0x0000000409097c24 */ /* 0x001fca000f8e0200 */
[----:B-1----:R-:W-:-:S13]  /*0060*/  ISETP.GE.U32.AND P0, PT, R9, UR5, PT ;  /* 0x0000000509007c0c */ /* 0x002fda000bf06070 */
[----:B------:R-:W-:Y:S05]  /*0070*/  @P0 EXIT ;  /* 0x000000000000094d */ /* 0x000fea0003800000 */
[----:B------:R-:W0:Y:S01]  /*0080*/  LDC.64 R2, c[0x0][0x380] ;  /* 0x0000e000ff027b82 */ /* 0x000e220000000a00 */
[----:B------:R-:W1:Y:S07]  /*0090*/  LDCU.64 UR4, c[0x0][0x358] ;  /* 0x00006b00ff0477ac */ /* 0x000e6e0008000a00 */
[----:B------:R-:W2:Y:S08]  /*00a0*/  LDC.64 R4, c[0x0][0x388] ;  /* 0x0000e200ff047b82 */ /* 0x000eb00000000a00 */
[----:B------:R-:W3:Y:S01]  /*00b0*/  LDC.64 R6, c[0x0][0x390] ;  /* 0x0000e400ff067b82 */ /* 0x000ee20000000a00 */
[----:B0-----:R-:W-:-:S06]  /*00c0*/  IMAD.WIDE.U32 R2, R9, 0x4, R2 ;  /* 0x0000000409027825 */ /* 0x001fcc00078e0002 */
[----:B-1----:R-:W4:Y:S01]  /*00d0*/  LDG.E R2, desc[UR4][R2.64] ;  /* 0x0000000402027981 */ /* 0x002f22000c1e1900 */
[----:B--2---:R-:W-:-:S06]  /*00e0*/  IMAD.WIDE.U32 R4, R9, 0x4, R4 ;  /* 0x0000000409047825 */ /* 0x004fcc00078e0004 */
[----:B------:R-:W4:Y:S04]  /*00f0*/  LDG.E R5, desc[UR4][R4.64] ;  /* 0x0000000404057981 */ /* 0x000f28000c1e1900 */
[----:B---3--:R-:W4:Y:S02]  /*0100*/  LDG.E R9, desc[UR4][R6.64] ;  /* 0x0000000406097981 */ /* 0x008f24000c1e1900 */
[----:B----4-:R-:W-:-:S05]  /*0110*/  FFMA R9, R2, R5, R9 ;  /* 0x0000000502097223 */ /* 0x010fca0000000009 */
[----:B------:R-:W-:Y:S01]  /*0120*/  STG.E desc[UR4][R6.64], R9 ;  /* 0x0000000906007986 */ /* 0x000fe2000c101904 */
[----:B------:R-:W-:Y:S05]  /*0130*/  EXIT ;  /* 0x000000000000794d */ /* 0x000fea0003800000 */
.L_x_0:
[----:B------:R-:W-:-:S00]  /*0140*/  BRA `(.L_x_0) ;  /* 0xfffffffc00fc7947 */ /* 0x000fc0000383ffff */
[----:B------:R-:W-:-:S00]  /*0150*/  NOP ;  /* 0x0000000000007918 */ /* 0x000fc00000000000 */
        /* <DEDUP_REMOVED lines=10> */
.L_x_49:


//--------------------- .text._Z17Global_NormalizeWPfS_S_i --------------------------
	.section	.text._Z17Global_NormalizeWPfS_S_i,"ax",@progbits
	.align	128
        .global         _Z17Global_NormalizeWPfS_S_i
        .type           _Z17Global_NormalizeWPfS_S_i,@function
        .size           _Z17Global_NormalizeWPfS_S_i,(.L_x_47 - _Z17Global_NormalizeWPfS_S_i)
        .other          _Z17Global_NormalizeWPfS_S_i,@"STO_CUDA_ENTRY STV_DEFAULT"
_Z17Global_NormalizeWPfS_S_i:
.text._Z17Global_NormalizeWPfS_S_i:
        /* <DEDUP_REMOVED lines=9> */
[----:B------:R-:W0:Y:S02]  /*0090*/  LDCU.64 UR4, c[0x0][0x358] ;  /* 0x00006b00ff0477ac */ /* 0x000e240008000a00 */
[----:B0-----:R-:W2:Y:S02]  /*00a0*/  LDG.E R0, desc[UR4][R4.64] ;  /* 0x0000000404007981 */ /* 0x001ea4000c1e1900 */
[----:B--2---:R-:W-:Y:S01]  /*00b0*/  VIADD R6, R0, 0xf3000000 ;  /* 0xf300000000067836 */ /* 0x004fe20000000000 */
[----:B------:R0:W1:Y:S04]  /*00c0*/  MUFU.RSQ R3, R0 ;  /* 0x0000000000037308 */ /* 0x0000680000001400 */
[----:B------:R-:W-:-:S13]  /*00d0*/  ISETP.GT.U32.AND P0, PT, R6, 0x727fffff, PT ;  /* 0x727fffff0600780c */ /* 0x000fda0003f04070 */
[----:B01----:R-:W-:Y:S05]  /*00e0*/  @!P0 BRA `(.L_x_1) ;  /* 0x00000000000c8947 */ /* 0x003fea0003800000 */
[----:B------:R-:W-:-:S07]  /*00f0*/  MOV R6, 0x110 ;  /* 0x0000011000067802 */ /* 0x000fce0000000f00 */
[----:B------:R-:W-:Y:S05]  /*0100*/  CALL.REL.NOINC `($__internal_0_$__cuda_sm20_sqrt_rn_f32_slowpath) ;  /* 0x0000000000647944 */ /* 0x000fea0003c00000 */
[----:B------:R-:W-:Y:S05]  /*0110*/  BRA `(.L_x_2) ;  /* 0x0000000000107947 */ /* 0x000fea0003800000 */
.L_x_1:
[----:B------:R-:W-:Y:S01]  /*0120*/  FMUL.FTZ R5, R0, R3 ;  /* 0x0000000300057220 */ /* 0x000fe20000410000 */
[----:B------:R-:W-:-:S03]  /*0130*/  FMUL.FTZ R3, R3, 0.5 ;  /* 0x3f00000003037820 */ /* 0x000fc60000410000 */
[----:B------:R-:W-:-:S04]  /*0140*/  FFMA R0, -R5, R5, R0 ;  /* 0x0000000505007223 */ /* 0x000fc80000000100 */
[----:B------:R-:W-:-:S07]  /*0150*/  FFMA R3, R0, R3, R5 ;  /* 0x0000000300037223 */ /* 0x000fce0000000005 */
.L_x_2:
[----:B------:R-:W0:Y:S02]  /*0160*/  LDC.64 R4, c[0x0][0x380] ;  /* 0x0000e000ff047b82 */ /* 0x000e240000000a00 */
[----:B0-----:R-:W-:-:S05]  /*0170*/  IMAD.WIDE.U32 R4, R2, 0x4, R4 ;  /* 0x0000000402047825 */ /* 0x001fca00078e0004 */
[----:B------:R-:W2:Y:S01]  /*0180*/  LDG.E R0, desc[UR4][R4.64] ;  /* 0x0000000404007981 */ /* 0x000ea2000c1e1900 */
[----:B------:R-:W0:Y:S01]  /*0190*/  MUFU.RCP R6, R3 ;  /* 0x0000000300067308 */ /* 0x000e220000001000 */
[----:B------:R-:W-:Y:S01]  /*01a0*/  BSSY.RECONVERGENT B0, `(.L_x_3) ;  /* 0x000000b000007945 */ /* 0x000fe20003800200 */
[----:B0-----:R-:W-:-:S04]  /*01b0*/  FFMA R7, R6, -R3, 1 ;  /* 0x3f80000006077423 */ /* 0x001fc80000000803 */
[----:B------:R-:W-:Y:S02]  /*01c0*/  FFMA R7, R6, R7, R6 ;  /* 0x0000000706077223 */ /* 0x000fe40000000006 */
[----:B--2---:R-:W0:Y:S02]  /*01d0*/  FCHK P0, R0, R3 ;  /* 0x0000000300007302 */ /* 0x004e240000000000 */
[----:B------:R-:W-:-:S04]  /*01e0*/  FFMA R6, R0, R7, RZ ;  /* 0x0000000700067223 */ /* 0x000fc800000000ff */
[----:B------:R-:W-:-:S04]  /*01f0*/  FFMA R8, R6, -R3, R0 ;  /* 0x8000000306087223 */ /* 0x000fc80000000000 */
[----:B------:R-:W-:Y:S01]  /*0200*/  FFMA R7, R7, R8, R6 ;  /* 0x0000000807077223 */ /* 0x000fe20000000006 */
[----:B0-----:R-:W-:Y:S06]  /*0210*/  @!P0 BRA `(.L_x_4) ;  /* 0x00000000000c8947 */ /* 0x001fec0003800000 */
[----:B------:R-:W-:-:S07]  /*0220*/  MOV R4, 0x240 ;  /* 0x0000024000047802 */ /* 0x000fce0000000f00 */
[----:B------:R-:W-:Y:S05]  /*0230*/  CALL.REL.NOINC `($__internal_1_$__cuda_sm3x_div_rn_noftz_f32_slowpath) ;  /* 0x0000000000747944 */ /* 0x000fea0003c00000 */
[----:B------:R-:W-:-:S07]  /*0240*/  IMAD.MOV.U32 R7, RZ, RZ, R0 ;  /* 0x000000ffff077224 */ /* 0x000fce00078e0000 */
.L_x_4:
[----:B------:R-:W-:Y:S05]  /*0250*/  BSYNC.RECONVERGENT B0 ;  /* 0x0000000000007941 */ /* 0x000fea0003800200 */
.L_x_3:
[----:B------:R-:W0:Y:S02]  /*0260*/  LDC.64 R4, c[0x0][0x390] ;  /* 0x0000e400ff047b82 */ /* 0x000e240000000a00 */
[----:B0-----:R-:W-:-:S05]  /*0270*/  IMAD.WIDE.U32 R2, R2, 0x4, R4 ;  /* 0x0000000402027825 */ /* 0x001fca00078e0004 */
[----:B------:R-:W-:Y:S01]  /*0280*/  STG.E desc[UR4][R2.64], R7 ;  /* 0x0000000702007986 */ /* 0x000fe2000c101904 */
[----:B------:R-:W-:Y:S05]  /*0290*/  EXIT ;  /* 0x000000000000794d */ /* 0x000fea0003800000 */
        .weak           $__internal_0_$__cuda_sm20_sqrt_rn_f32_slowpath
        .type           $__internal_0_$__cuda_sm20_sqrt_rn_f32_slowpath,@function
        .size           $__internal_0_$__cuda_sm20_sqrt_rn_f32_slowpath,($__internal_1_$__cuda_sm3x_div_rn_noftz_f32_slowpath - $__internal_0_$__cuda_sm20_sqrt_rn_f32_slowpath)
$__internal_0_$__cuda_sm20_sqrt_rn_f32_slowpath:
[----:B------:R-:W-:-:S13]  /*02a0*/  LOP3.LUT P0, RZ, R0, 0x7fffffff, RZ, 0xc0, !PT ;  /* 0x7fffffff00ff7812 */ /* 0x000fda000780c0ff */
[----:B------:R-:W-:Y:S01]  /*02b0*/  @!P0 IMAD.MOV.U32 R3, RZ, RZ, R0 ;  /* 0x000000ffff038224 */ /* 0x000fe200078e0000 */
[----:B------:R-:W-:Y:S06]  /*02c0*/  @!P0 BRA `(.L_x_5) ;  /* 0x0000000000448947 */ /* 0x000fec0003800000 */
[----:B------:R-:W-:-:S13]  /*02d0*/  FSETP.GEU.FTZ.AND P0, PT, R0, RZ, PT ;  /* 0x000000ff0000720b */ /* 0x000fda0003f1e000 */
[----:B------:R-:W-:Y:S01]  /*02e0*/  @!P0 IMAD.MOV.U32 R3, RZ, RZ, 0x7fffffff ;  /* 0x7fffffffff038424 */ /* 0x000fe200078e00ff */
[----:B------:R-:W-:Y:S06]  /*02f0*/  @!P0 BRA `(.L_x_5) ;  /* 0x0000000000388947 */ /* 0x000fec0003800000 */
[----:B------:R-:W-:-:S13]  /*0300*/  FSETP.GTU.FTZ.AND P0, PT, |R0|, +INF , PT ;  /* 0x7f8000000000780b */ /* 0x000fda0003f1c200 */
[----:B------:R-:W-:Y:S01]  /*0310*/  @P0 FADD.FTZ R3, R0, 1 ;  /* 0x3f80000000030421 */ /* 0x000fe20000010000 */
[----:B------:R-:W-:Y:S06]  /*0320*/  @P0 BRA `(.L_x_5) ;  /* 0x00000000002c0947 */ /* 0x000fec0003800000 */
[----:B------:R-:W-:-:S13]  /*0330*/  FSETP.NEU.FTZ.AND P0, PT, |R0|, +INF , PT ;  /* 0x7f8000000000780b */ /* 0x000fda0003f1d200 */
[----:B------:R-:W-:Y:S01]  /*0340*/  @!P0 IMAD.MOV.U32 R3, RZ, RZ, R0 ;  /* 0x000000ffff038224 */ /* 0x000fe200078e0000 */
[----:B------:R-:W-:Y:S06]  /*0350*/  @!P0 BRA `(.L_x_5) ;  /* 0x0000000000208947 */ /* 0x000fec0003800000 */
[----:B------:R-:W-:-:S04]  /*0360*/  FFMA R0, R0, 1.84467440737095516160e+19, RZ ;  /* 0x5f80000000007823 */ /* 0x000fc800000000ff */
[----:B------:R-:W0:Y:S02]  /*0370*/  MUFU.RSQ R3, R0 ;  /* 0x0000000000037308 */ /* 0x000e240000001400 */
[----:B0-----:R-:W-:Y:S01]  /*0380*/  FMUL.FTZ R5, R0, R3 ;  /* 0x0000000300057220 */ /* 0x001fe20000410000 */
[----:B------:R-:W-:-:S03]  /*0390*/  FMUL.FTZ R3, R3, 0.5 ;  /* 0x3f00000003037820 */ /* 0x000fc60000410000 */
[----:B------:R-:W-:-:S04]  /*03a0*/  FADD.FTZ R4, -R5, -RZ ;  /* 0x800000ff05047221 */ /* 0x000fc80000010100 */
[----:B------:R-:W-:-:S04]  /*03b0*/  FFMA R4, R5, R4, R0 ;  /* 0x0000000405047223 */ /* 0x000fc80000000000 */
[----:B------:R-:W-:-:S04]  /*03c0*/  FFMA R3, R4, R3, R5 ;  /* 0x0000000304037223 */ /* 0x000fc80000000005 */
[----:B------:R-:W-:-:S07]  /*03d0*/  FMUL.FTZ R3, R3, 2.3283064365386962891e-10 ;  /* 0x2f80000003037820 */ /* 0x000fce0000410000 */
.L_x_5:
[----:B------:R-:W-:Y:S02]  /*03e0*/  IMAD.MOV.U32 R4, RZ, RZ, R6 ;  /* 0x000000ffff047224 */ /* 0x000fe400078e0006 */
[----:B------:R-:W-:-:S04]  /*03f0*/  IMAD.MOV.U32 R5, RZ, RZ, 0x0 ;  /* 0x00000000ff057424 */ /* 0x000fc800078e00ff */
[----:B------:R-:W-:Y:S05]  /*0400*/  RET.REL.NODEC R4 `(_Z17Global_NormalizeWPfS_S_i) ;  /* 0xfffffff804fc7950 */ /* 0x000fea0003c3ffff */
        .weak           $__internal_1_$__cuda_sm3x_div_rn_noftz_f32_slowpath
        .type           $__internal_1_$__cuda_sm3x_div_rn_noftz_f32_slowpath,@function
        .size           $__internal_1_$__cuda_sm3x_div_rn_noftz_f32_slowpath,(.L_x_47 - $__internal_1_$__cuda_sm3x_div_rn_noftz_f32_slowpath)
$__internal_1_$__cuda_sm3x_div_rn_noftz_f32_slowpath:
[----:B------:R-:W-:Y:S01]  /*0410*/  SHF.R.U32.HI R6, RZ, 0x17, R3 ;  /* 0x00000017ff067819 */ /* 0x000fe20000011603 */
[----:B------:R-:W-:Y:S01]  /*0420*/  BSSY.RECONVERGENT B1, `(.L_x_6) ;  /* 0x0000063000017945 */ /* 0x000fe20003800200 */
[--C-:B------:R-:W-:Y:S02]  /*0430*/  SHF.R.U32.HI R5, RZ, 0x17, R0.reuse ;  /* 0x00000017ff057819 */ /* 0x100fe40000011600 */
[----:B------:R-:W-:Y:S01]  /*0440*/  LOP3.LUT R10, R6, 0xff, RZ, 0xc0, !PT ;  /* 0x000000ff060a7812 */ /* 0x000fe200078ec0ff */
[----:B------:R-:W-:Y:S01]  /*0450*/  IMAD.MOV.U32 R6, RZ, RZ, R0 ;  /* 0x000000ffff067224 */ /* 0x000fe200078e0000 */
[----:B------:R-:W-:-:S03]  /*0460*/  LOP3.LUT R5, R5, 0xff, RZ, 0xc0, !PT ;  /* 0x000000ff05057812 */ /* 0x000fc600078ec0ff */
[----:B------:R-:W-:Y:S01]  /*0470*/  VIADD R9, R10, 0xffffffff ;  /* 0xffffffff0a097836 */ /* 0x000fe20000000000 */
[----:B------:R-:W-:-:S04]  /*0480*/  IADD3 R8, PT, PT, R5, -0x1, RZ ;  /* 0xffffffff05087810 */ /* 0x000fc80007ffe0ff */
[----:B------:R-:W-:-:S04]  /*0490*/  ISETP.GT.U32.AND P0, PT, R9, 0xfd, PT ;  /* 0x000000fd0900780c */ /* 0x000fc80003f04070 */
[----:B------:R-:W-:-:S13]  /*04a0*/  ISETP.GT.U32.OR P0, PT, R8, 0xfd, P0 ;  /* 0x000000fd0800780c */ /* 0x000fda0000704470 */
[----:B------:R-:W-:Y:S01]  /*04b0*/  @!P0 IMAD.MOV.U32 R7, RZ, RZ, RZ ;  /* 0x000000ffff078224 */ /* 0x000fe200078e00ff */
[----:B------:R-:W-:Y:S06]  /*04c0*/  @!P0 BRA `(.L_x_7) ;  /* 0x00000000005c8947 */ /* 0x000fec0003800000 */
[----:B------:R-:W-:Y:S02]  /*04d0*/  FSETP.GTU.FTZ.AND P1, PT, |R3|, +INF , PT ;  /* 0x7f8000000300780b */ /* 0x000fe40003f3c200 */
[----:B------:R-:W-:-:S04]  /*04e0*/  FSETP.GTU.FTZ.AND P0, PT, |R0|, +INF , PT ;  /* 0x7f8000000000780b */ /* 0x000fc80003f1c200 */
[----:B------:R-:W-:-:S13]  /*04f0*/  PLOP3.LUT P0, PT, P0, P1, PT, 0xf8, 0x8f ;  /* 0x00000000008f781c */ /* 0x000fda0000703f70 */
[----:B------:R-:W-:Y:S05]  /*0500*/  @P0 BRA `(.L_x_8) ;  /* 0x00000004004c0947 */ /* 0x000fea0003800000 */
[----:B------:R-:W-:-:S13]  /*0510*/  LOP3.LUT P0, RZ, R3, 0x7fffffff, R6, 0xc8, !PT ;  /* 0x7fffffff03ff7812 */ /* 0x000fda000780c806 */
[----:B------:R-:W-:Y:S05]  /*0520*/  @!P0 BRA `(.L_x_9) ;  /* 0x00000004003c8947 */ /* 0x000fea0003800000 */
[C---:B------:R-:W-:Y:S02]  /*0530*/  FSETP.NEU.FTZ.AND P2, PT, |R0|.reuse, +INF , PT ;  /* 0x7f8000000000780b */ /* 0x040fe40003f5d200 */
[----:B------:R-:W-:Y:S02]  /*0540*/  FSETP.NEU.FTZ.AND P1, PT, |R3|, +INF , PT ;  /* 0x7f8000000300780b */ /* 0x000fe40003f3d200 */
[----:B------:R-:W-:-:S11]  /*0550*/  FSETP.NEU.FTZ.AND P0, PT, |R0|, +INF , PT ;  /* 0x7f8000000000780b */ /* 0x000fd60003f1d200 */
[----:B------:R-:W-:Y:S05]  /*0560*/  @!P1 BRA !P2, `(.L_x_9) ;  /* 0x00000004002c9947 */ /* 0x000fea0005000000 */
[----:B------:R-:W-:-:S04]  /*0570*/  LOP3.LUT P2, RZ, R6, 0x7fffffff, RZ, 0xc0, !PT ;  /* 0x7fffffff06ff7812 */ /* 0x000fc8000784c0ff */
[----:B------:R-:W-:-:S13]  /*0580*/  PLOP3.LUT P1, PT, P1, P2, PT, 0x2f, 0xf2 ;  /* 0x0000000000f2781c */ /* 0x000fda0000f24577 */
[----:B------:R-:W-:Y:S05]  /*0590*/  @P1 BRA `(.L_x_10) ;  /* 0x0000000400181947 */ /* 0x000fea0003800000 */
[----:B------:R-:W-:-:S04]  /*05a0*/  LOP3.LUT P1, RZ, R3, 0x7fffffff, RZ, 0xc0, !PT ;  /* 0x7fffffff03ff7812 */ /* 0x000fc8000782c0ff */
[----:B------:R-:W-:-:S13]  /*05b0*/  PLOP3.LUT P0, PT, P0, P1, PT, 0x2f, 0xf2 ;  /* 0x0000000000f2781c */ /* 0x000fda0000702577 */
[----:B------:R-:W-:Y:S05]  /*05c0*/  @P0 BRA `(.L_x_11) ;  /* 0x0000000400000947 */ /* 0x000fea0003800000 */
[----:B------:R-:W-:Y:S02]  /*05d0*/  ISETP.GE.AND P0, PT, R8, RZ, PT ;  /* 0x000000ff0800720c */ /* 0x000fe40003f06270 */
[----:B------:R-:W-:-:S11]  /*05e0*/  ISETP.GE.AND P1, PT, R9, RZ, PT ;  /* 0x000000ff0900720c */ /* 0x000fd60003f26270 */
[----:B------:R-:W-:Y:S02]  /*05f0*/  @P0 IMAD.MOV.U32 R7, RZ, RZ, RZ ;  /* 0x000000ffff070224 */ /* 0x000fe400078e00ff */
[----:B------:R-:W-:Y:S01]  /*0600*/  @!P0 FFMA R6, R0, 1.84467440737095516160e+19, RZ ;  /* 0x5f80000000068823 */ /* 0x000fe200000000ff */
[----:B------:R-:W-:Y:S02]  /*0610*/  @!P0 IMAD.MOV.U32 R7, RZ, RZ, -0x40 ;  /* 0xffffffc0ff078424 */ /* 0x000fe400078e00ff */
[----:B------:R-:W-:Y:S02]  /*0620*/  @!P1 FFMA R3, R3, 1.84467440737095516160e+19, RZ ;  /* 0x5f80000003039823 */ /* 0x000fe400000000ff */
[----:B------:R-:W-:-:S07]  /*0630*/  @!P1 VIADD R7, R7, 0x40 ;  /* 0x0000004007079836 */ /* 0x000fce0000000000 */
.L_x_7:
[----:B------:R-:W-:Y:S01]  /*0640*/  LEA R0, R10, 0xc0800000, 0x17 ;  /* 0xc08000000a007811 */ /* 0x000fe200078eb8ff */
[----:B------:R-:W-:Y:S01]  /*0650*/  VIADD R5, R5, 0xffffff81 ;  /* 0xffffff8105057836 */ /* 0x000fe20000000000 */
[----:B------:R-:W-:Y:S02]  /*0660*/  BSSY.RECONVERGENT B2, `(.L_x_12) ;  /* 0x0000035000027945 */ /* 0x000fe40003800200 */
[----:B------:R-:W-:Y:S01]  /*0670*/  IADD3 R3, PT, PT, -R0, R3, RZ ;  /* 0x0000000300037210 */ /* 0x000fe20007ffe1ff */
[----:B------:R-:W-:-:S03]  /*0680*/  IMAD R0, R5, -0x800000, R6 ;  /* 0xff80000005007824 */ /* 0x000fc600078e0206 */
[----:B------:R-:W0:Y:S01]  /*0690*/  MUFU.RCP R8, R3 ;  /* 0x0000000300087308 */ /* 0x000e220000001000 */
[----:B------:R-:W-:-:S04]  /*06a0*/  FADD.FTZ R9, -R3, -RZ ;  /* 0x800000ff03097221 */ /* 0x000fc80000010100 */
[----:B0-----:R-:W-:-:S04]  /*06b0*/  FFMA R11, R8, R9, 1 ;  /* 0x3f800000080b7423 */ /* 0x001fc80000000009 */
[----:B------:R-:W-:-:S04]  /*06c0*/  FFMA R13, R8, R11, R8 ;  /* 0x0000000b080d7223 */ /* 0x000fc80000000008 */
[----:B------:R-:W-:-:S04]  /*06d0*/  FFMA R6, R0, R13, RZ ;  /* 0x0000000d00067223 */ /* 0x000fc800000000ff */
[----:B------:R-:W-:-:S04]  /*06e0*/  FFMA R11, R9, R6, R0 ;  /* 0x00000006090b7223 */ /* 0x000fc80000000000 */
[----:B------:R-:W-:Y:S01]  /*06f0*/  FFMA R8, R13, R11, R6 ;  /* 0x0000000b0d087223 */ /* 0x000fe20000000006 */
[----:B------:R-:W-:-:S03]  /*0700*/  IADD3 R6, PT, PT, R5, 0x7f, -R10 ;  /* 0x0000007f05067810 */ /* 0x000fc60007ffe80a */
[----:B------:R-:W-:Y:S02]  /*0710*/  FFMA R9, R9, R8, R0 ;  /* 0x0000000809097223 */ /* 0x000fe40000000000 */
[----:B------:R-:W-:Y:S02]  /*0720*/  IMAD.IADD R6, R6, 0x1, R7 ;  /* 0x0000000106067824 */ /* 0x000fe400078e0207 */
[----:B------:R-:W-:-:S05]  /*0730*/  FFMA R0, R13, R9, R8 ;  /* 0x000000090d007223 */ /* 0x000fca0000000008 */
[----:B------:R-:W-:-:S04]  /*0740*/  SHF.R.U32.HI R3, RZ, 0x17, R0 ;  /* 0x00000017ff037819 */ /* 0x000fc80000011600 */
[----:B------:R-:W-:-:S05]  /*0750*/  LOP3.LUT R3, R3, 0xff, RZ, 0xc0, !PT ;  /* 0x000000ff03037812 */ /* 0x000fca00078ec0ff */
[----:B------:R-:W-:-:S04]  /*0760*/  IMAD.IADD R7, R3, 0x1, R6 ;  /* 0x0000000103077824 */ /* 0x000fc800078e0206 */
[----:B------:R-:W-:-:S05]  /*0770*/  VIADD R3, R7, 0xffffffff ;  /* 0xffffffff07037836 */ /* 0x000fca0000000000 */
[----:B------:R-:W-:-:S13]  /*0780*/  ISETP.GE.U32.AND P0, PT, R3, 0xfe, PT ;  /* 0x000000fe0300780c */ /* 0x000fda0003f06070 */
[----:B------:R-:W-:Y:S05]  /*0790*/  @!P0 BRA `(.L_x_13) ;  /* 0x0000000000808947 */ /* 0x000fea0003800000 */
[----:B------:R-:W-:-:S13]  /*07a0*/  ISETP.GT.AND P0, PT, R7, 0xfe, PT ;  /* 0x000000fe0700780c */ /* 0x000fda0003f04270 */
[----:B------:R-:W-:Y:S05]  /*07b0*/  @P0 BRA `(.L_x_14) ;  /* 0x00000000006c0947 */ /* 0x000fea0003800000 */
[----:B------:R-:W-:-:S13]  /*07c0*/  ISETP.GE.AND P0, PT, R7, 0x1, PT ;  /* 0x000000010700780c */ /* 0x000fda0003f06270 */
[----:B------:R-:W-:Y:S05]  /*07d0*/  @P0 BRA `(.L_x_15) ;  /* 0x0000000000740947 */ /* 0x000fea0003800000 */
[----:B------:R-:W-:Y:S02]  /*07e0*/  ISETP.GE.AND P0, PT, R7, -0x18, PT ;  /* 0xffffffe80700780c */ /* 0x000fe40003f06270 */
[----:B------:R-:W-:-:S11]  /*07f0*/  LOP3.LUT R0, R0, 0x80000000, RZ, 0xc0, !PT ;  /* 0x8000000000007812 */ /* 0x000fd600078ec0ff */
[----:B------:R-:W-:Y:S05]  /*0800*/  @!P0 BRA `(.L_x_15) ;  /* 0x0000000000688947 */ /* 0x000fea0003800000 */
[CCC-:B------:R-:W-:Y:S01]  /*0810*/  FFMA.RZ R3, R13.reuse, R9.reuse, R8.reuse ;  /* 0x000000090d037223 */ /* 0x1c0fe2000000c008 */
[-CC-:B------:R-:W-:Y:S01]  /*0820*/  FFMA.RM R6, R13, R9.reuse, R8.reuse ;  /* 0x000000090d067223 */ /* 0x180fe20000004008 */
[C---:B------:R-:W-:Y:S02]  /*0830*/  ISETP.NE.AND P2, PT, R7.reuse, RZ, PT ;  /* 0x000000ff0700720c */ /* 0x040fe40003f45270 */
[----:B------:R-:W-:Y:S02]  /*0840*/  ISETP.NE.AND P1, PT, R7, RZ, PT ;  /* 0x000000ff0700720c */ /* 0x000fe40003f25270 */
[----:B------:R-:W-:Y:S01]  /*0850*/  LOP3.LUT R5, R3, 0x7fffff, RZ, 0xc0, !PT ;  /* 0x007fffff03057812 */ /* 0x000fe200078ec0ff */
[----:B------:R-:W-:Y:S01]  /*0860*/  FFMA.RP R3, R13, R9, R8 ;  /* 0x000000090d037223 */ /* 0x000fe20000008008 */
[C---:B------:R-:W-:Y:S01]  /*0870*/  VIADD R8, R7.reuse, 0x20 ;  /* 0x0000002007087836 */ /* 0x040fe20000000000 */
[----:B------:R-:W-:Y:S02]  /*0880*/  IADD3 R7, PT, PT, -R7, RZ, RZ ;  /* 0x000000ff07077210 */ /* 0x000fe40007ffe1ff */
[----:B------:R-:W-:-:S02]  /*0890*/  LOP3.LUT R5, R5, 0x800000, RZ, 0xfc, !PT ;  /* 0x0080000005057812 */ /* 0x000fc400078efcff */
[----:B------:R-:W-:Y:S02]  /*08a0*/  FSETP.NEU.FTZ.AND P0, PT, R3, R6, PT ;  /* 0x000000060300720b */ /* 0x000fe40003f1d000 */
[----:B------:R-:W-:Y:S02]  /*08b0*/  SHF.L.U32 R8, R5, R8, RZ ;  /* 0x0000000805087219 */ /* 0x000fe400000006ff */
[----:B------:R-:W-:Y:S02]  /*08c0*/  SEL R6, R7, RZ, P2 ;  /* 0x000000ff07067207 */ /* 0x000fe40001000000 */
[----:B------:R-:W-:Y:S02]  /*08d0*/  ISETP.NE.AND P1, PT, R8, RZ, P1 ;  /* 0x000000ff0800720c */ /* 0x000fe40000f25270 */
[----:B------:R-:W-:Y:S02]  /*08e0*/  SHF.R.U32.HI R6, RZ, R6, R5 ;  /* 0x00000006ff067219 */ /* 0x000fe40000011605 */
[----:B------:R-:W-:-:S02]  /*08f0*/  PLOP3.LUT P0, PT, P0, P1, PT, 0xf8, 0x8f ;  /* 0x00000000008f781c */ /* 0x000fc40000703f70 */
[----:B------:R-:W-:Y:S02]  /*0900*/  SHF.R.U32.HI R8, RZ, 0x1, R6 ;  /* 0x00000001ff087819 */ /* 0x000fe40000011606 */
[----:B------:R-:W-:-:S04]  /*0910*/  SEL R3, RZ, 0x1, !P0 ;  /* 0x00000001ff037807 */ /* 0x000fc80004000000 */
[----:B------:R-:W-:-:S04]  /*0920*/  LOP3.LUT R3, R3, 0x1, R8, 0xf8, !PT ;  /* 0x0000000103037812 */ /* 0x000fc800078ef808 */
[----:B------:R-:W-:-:S05]  /*0930*/  LOP3.LUT R3, R3, R6, RZ, 0xc0, !PT ;  /* 0x0000000603037212 */ /* 0x000fca00078ec0ff */
[----:B------:R-:W-:-:S05]  /*0940*/  IMAD.IADD R3, R8, 0x1, R3 ;  /* 0x0000000108037824 */ /* 0x000fca00078e0203 */
[----:B------:R-:W-:Y:S01]  /*0950*/  LOP3.LUT R0, R3, R0, RZ, 0xfc, !PT ;  /* 0x0000000003007212 */ /* 0x000fe200078efcff */
[----:B------:R-:W-:Y:S06]  /*0960*/  BRA `(.L_x_15) ;  /* 0x0000000000107947 */ /* 0x000fec0003800000 */
.L_x_14:
[----:B------:R-:W-:-:S04]  /*0970*/  LOP3.LUT R0, R0, 0x80000000, RZ, 0xc0, !PT ;  /* 0x8000000000007812 */ /* 0x000fc800078ec0ff */
[----:B------:R-:W-:Y:S01]  /*0980*/  LOP3.LUT R0, R0, 0x7f800000, RZ, 0xfc, !PT ;  /* 0x7f80000000007812 */ /* 0x000fe200078efcff */
[----:B------:R-:W-:Y:S06]  /*0990*/  BRA `(.L_x_15) ;  /* 0x0000000000047947 */ /* 0x000fec0003800000 */
.L_x_13:
[----:B------:R-:W-:-:S07]  /*09a0*/  IMAD R0, R6, 0x800000, R0 ;  /* 0x0080000006007824 */ /* 0x000fce00078e0200 */
.L_x_15:
[----:B------:R-:W-:Y:S05]  /*09b0*/  BSYNC.RECONVERGENT B2 ;  /* 0x0000000000027941 */ /* 0x000fea0003800200 */
.L_x_12:
[----:B------:R-:W-:Y:S05]  /*09c0*/  BRA `(.L_x_16) ;  /* 0x0000000000207947 */ /* 0x000fea0003800000 */
.L_x_11:
[----:B------:R-:W-:-:S04]  /*09d0*/  LOP3.LUT R0, R3, 0x80000000, R6, 0x48, !PT ;  /* 0x8000000003007812 */ /* 0x000fc800078e4806 */
[----:B------:R-:W-:Y:S01]  /*09e0*/  LOP3.LUT R0, R0, 0x7f800000, RZ, 0xfc, !PT ;  /* 0x7f80000000007812 */ /* 0x000fe200078efcff */
[----:B------:R-:W-:Y:S06]  /*09f0*/  BRA `(.L_x_16) ;  /* 0x0000000000147947 */ /* 0x000fec0003800000 */
.L_x_10:
[----:B------:R-:W-:Y:S01]  /*0a00*/  LOP3.LUT R0, R3, 0x80000000, R6, 0x48, !PT ;  /* 0x8000000003007812 */ /* 0x000fe200078e4806 */
[----:B------:R-:W-:Y:S06]  /*0a10*/  BRA `(.L_x_16) ;  /* 0x00000000000c7947 */ /* 0x000fec0003800000 */
.L_x_9:
[----:B------:R-:W0:Y:S01]  /*0a20*/  MUFU.RSQ R0, -QNAN ;  /* 0xffc0000000007908 */ /* 0x000e220000001400 */
[----:B------:R-:W-:Y:S05]  /*0a30*/  BRA `(.L_x_16) ;  /* 0x0000000000047947 */ /* 0x000fea0003800000 */
.L_x_8:
[----:B------:R-:W-:-:S07]  /*0a40*/  FADD.FTZ R0, R0, R3 ;  /* 0x0000000300007221 */ /* 0x000fce0000010000 */
.L_x_16:
[----:B------:R-:W-:Y:S05]  /*0a50*/  BSYNC.RECONVERGENT B1 ;  /* 0x0000000000017941 */ /* 0x000fea0003800200 */
.L_x_6:
[----:B------:R-:W-:-:S04]  /*0a60*/  IMAD.MOV.U32 R5, RZ, RZ, 0x0 ;  /* 0x00000000ff057424 */ /* 0x000fc800078e00ff */
[----:B0-----:R-:W-:Y:S05]  /*0a70*/  RET.REL.NODEC R4 `(_Z17Global_NormalizeWPfS_S_i) ;  /* 0xfffffff404607950 */ /* 0x001fea0003c3ffff */
.L_x_17:
        /* <DEDUP_REMOVED lines=16> */
.L_x_47:


//--------------------- .text._Z16Global_FindNormWPfS_i --------------------------
	.section	.text._Z16Global_FindNormWPfS_i,"ax",@progbits
	.align	128
        .global         _Z16Global_FindNormWPfS_i
        .type           _Z16Global_FindNormWPfS_i,@function
        .size           _Z16Global_FindNormWPfS_i,(.L_x_51 - _Z16Global_FindNormWPfS_i)
        .other          _Z16Global_FindNormWPfS_i,@"STO_CUDA_ENTRY STV_DEFAULT"
_Z16Global_FindNormWPfS_i:
.text._Z16Global_FindNormWPfS_i:
        /* <DEDUP_REMOVED lines=9> */
[----:B------:R-:W1:Y:S01]  /*0090*/  LDCU.64 UR4, c[0x0][0x358] ;  /* 0x00006b00ff0477ac */ /* 0x000e620008000a00 */
[----:B0-----:R-:W-:-:S06]  /*00a0*/  IMAD.WIDE.U32 R2, R5, 0x4, R2 ;  /* 0x0000000405027825 */ /* 0x001fcc00078e0002 */
[----:B-1----:R-:W2:Y:S01]  /*00b0*/  LDG.E R2, desc[UR4][R2.64] ;  /* 0x0000000402027981 */ /* 0x002ea2000c1e1900 */
[----:B------:R-:W0:Y:S01]  /*00c0*/  LDC.64 R4, c[0x0][0x388] ;  /* 0x0000e200ff047b82 */ /* 0x000e220000000a00 */
[----:B--2---:R-:W-:-:S05]  /*00d0*/  FMUL R7, R2, R2 ;  /* 0x0000000202077220 */ /* 0x004fca0000400000 */
[----:B0-----:R-:W-:Y:S01]  /*00e0*/  REDG.E.ADD.F32.FTZ.RN.STRONG.GPU desc[UR4][R4.64], R7 ;  /* 0x00000007040079a6 */ /* 0x001fe2000c12f304 */
[----:B------:R-:W-:Y:S05]  /*00f0*/  EXIT ;  /* 0x000000000000794d */ /* 0x000fea0003800000 */
.L_x_18:
        /* <DEDUP_REMOVED lines=16> */
.L_x_51:


//--------------------- .text._Z17Global_Av_ProductPfS_S_i --------------------------
	.section	.text._Z17Global_Av_ProductPfS_S_i,"ax",@progbits
	.align	128
        .global         _Z17Global_Av_ProductPfS_S_i
        .type           _Z17Global_Av_ProductPfS_S_i,@function
        .size           _Z17Global_Av_ProductPfS_S_i,(.L_x_52 - _Z17Global_Av_ProductPfS_S_i)
        .other          _Z17Global_Av_ProductPfS_S_i,@"STO_CUDA_ENTRY STV_DEFAULT"
_Z17Global_Av_ProductPfS_S_i:
.text._Z17Global_Av_ProductPfS_S_i:
[----:B------:R-:W-:Y:S01]  /*0000*/  LDC R1, c[0x0][0x37c] ;  /* 0x0000df00ff017b82 */ /* 0x000fe20000000800 */
[----:B------:R-:W0:Y:S07]  /*0010*/  LDCU UR5, c[0x0][0x398] ;  /* 0x00007300ff0577ac */ /* 0x000e2e0008000800 */
[----:B------:R-:W1:Y:S01]  /*0020*/  S2UR UR12, SR_CTAID.X ;  /* 0x00000000000c79c3 */ /* 0x000e620000002500 */
[----:B------:R-:W-:Y:S01]  /*0030*/  HFMA2 R0, -RZ, RZ, 0, 0 ;  /* 0x00000000ff007431 */ /* 0x000fe200000001ff */
[----:B------:R-:W2:Y:S01]  /*0040*/  LDCU.64 UR10, c[0x0][0x358] ;  /* 0x00006b00ff0a77ac */ /* 0x000ea20008000a00 */
[----:B0-----:R-:W-:-:S09]  /*0050*/  UISETP.GE.AND UP0, UPT, UR5, 0x1, UPT ;  /* 0x000000010500788c */ /* 0x001fd2000bf06270 */
[----:B--2---:R-:W-:Y:S05]  /*0060*/  BRA.U !UP0, `(.L_x_19) ;  /* 0x0000000908147547 */ /* 0x004fea000b800000 */
[----:B-1----:R-:W-:Y:S01]  /*0070*/  UIMAD UR4, UR12, UR5, URZ ;  /* 0x000000050c0472a4 */ /* 0x002fe2000f8e02ff */
[----:B------:R-:W-:Y:S01]  /*0080*/  MOV R0, RZ ;  /* 0x000000ff00007202 */ /* 0x000fe20000000f00 */
[----:B------:R-:W-:Y:S02]  /*0090*/  UIMAD UR8, UR5, UR5, URZ ;  /* 0x00000005050872a4 */ /* 0x000fe4000f8e02ff */
[----:B------:R-:W-:Y:S02]  /*00a0*/  USHF.L.U32 UR6, UR4, 0x5, URZ ;  /* 0x0000000504067899 */ /* 0x000fe400080006ff */
[----:B------:R-:W-:Y:S02]  /*00b0*/  USHF.L.U32 UR9, UR5, 0x3, URZ ;  /* 0x0000000305097899 */ /* 0x000fe400080006ff */
[----:B------:R-:W-:Y:S01]  /*00c0*/  UIADD3 UR7, UPT, UPT, UR6, UR5, URZ ;  /* 0x0000000506077290 */ /* 0x000fe2000fffe0ff */
[----:B------:R-:W-:-:S11]  /*00d0*/  UMOV UR4, URZ ;  /* 0x000000ff00047c82 */ /* 0x000fd60008000000 */
.L_x_21:
[----:B------:R-:W0:Y:S01]  /*00e0*/  S2R R3, SR_TID.X ;  /* 0x0000000000037919 */ /* 0x000e220000002100 */
[----:B------:R-:W1:Y:S01]  /*00f0*/  LDC R4, c[0x0][0x398] ;  /* 0x0000e600ff047b82 */ /* 0x000e620000000800 */
[----:B------:R-:W2:Y:S01]  /*0100*/  LDCU.64 UR14, c[0x0][0x380] ;  /* 0x00007000ff0e77ac */ /* 0x000ea20008000a00 */
[----:B------:R-:W3:Y:S01]  /*0110*/  LDCU UR13, c[0x0][0x398] ;  /* 0x00007300ff0d77ac */ /* 0x000ee20008000800 */
[----:B------:R-:W-:Y:S01]  /*0120*/  UMOV UR5, URZ ;  /* 0x000000ff00057c82 */ /* 0x000fe20008000000 */
[C---:B0-----:R-:W-:Y:S01]  /*0130*/  IADD3 R13, P0, PT, R3.reuse, UR6, RZ ;  /* 0x00000006030d7c10 */ /* 0x041fe2000ff1e0ff */
[C-C-:B-1----:R-:W-:Y:S01]  /*0140*/  IMAD R6, R4.reuse, 0x2, R3.reuse ;  /* 0x0000000204067824 */ /* 0x142fe200078e0203 */
[C---:B------:R-:W-:Y:S01]  /*0150*/  IADD3 R5, PT, PT, R3.reuse, R4, RZ ;  /* 0x0000000403057210 */ /* 0x040fe20007ffe0ff */
[C-C-:B------:R-:W-:Y:S01]  /*0160*/  IMAD R7, R4.reuse, 0x3, R3.reuse ;  /* 0x0000000304077824 */ /* 0x140fe200078e0203 */
[C---:B------:R-:W-:Y:S01]  /*0170*/  LEA R8, R4.reuse, R3, 0x2 ;  /* 0x0000000304087211 */ /* 0x040fe200078e10ff */
[C-C-:B------:R-:W-:Y:S01]  /*0180*/  IMAD R10, R4.reuse, 0x6, R3.reuse ;  /* 0x00000006040a7824 */ /* 0x140fe200078e0203 */
[----:B------:R-:W-:Y:S01]  /*0190*/  IADD3 R24, PT, PT, R3, UR6, RZ ;  /* 0x0000000603187c10 */ /* 0x000fe2000fffe0ff */
[--C-:B------:R-:W-:Y:S01]  /*01a0*/  IMAD R9, R4, 0x5, R3.reuse ;  /* 0x0000000504097824 */ /* 0x100fe200078e0203 */
[----:B------:R-:W-:Y:S01]  /*01b0*/  IADD3 R18, PT, PT, R6, UR6, RZ ;  /* 0x0000000606127c10 */ /* 0x000fe2000fffe0ff */
[----:B------:R-:W-:Y:S01]  /*01c0*/  IMAD.X R2, RZ, RZ, RZ, P0 ;  /* 0x000000ffff027224 */ /* 0x000fe200000e06ff */
[----:B--2---:R-:W-:Y:S01]  /*01d0*/  LEA R12, P0, R13, UR14, 0x2 ;  /* 0x0000000e0d0c7c11 */ /* 0x004fe2000f8010ff */
[----:B------:R-:W-:Y:S01]  /*01e0*/  IMAD R11, R4, 0x7, R3 ;  /* 0x00000007040b7824 */ /* 0x000fe200078e0203 */
[----:B------:R-:W-:Y:S01]  /*01f0*/  IADD3 R19, PT, PT, R7, UR6, RZ ;  /* 0x0000000607137c10 */ /* 0x000fe2000fffe0ff */
[----:B------:R-:W-:Y:S01]  /*0200*/  VIADD R4, R5, UR6 ;  /* 0x0000000605047c36 */ /* 0x000fe20008000000 */
[----:B------:R-:W-:Y:S01]  /*0210*/  IADD3 R21, PT, PT, R9, UR6, RZ ;  /* 0x0000000609157c10 */ /* 0x000fe2000fffe0ff */
[----:B------:R-:W-:Y:S01]  /*0220*/  VIADD R20, R8, UR6 ;  /* 0x0000000608147c36 */ /* 0x000fe20008000000 */
[C---:B------:R-:W-:Y:S01]  /*0230*/  IADD3 R22, PT, PT, R10.reuse, UR6, RZ ;  /* 0x000000060a167c10 */ /* 0x040fe2000fffe0ff */
[----:B------:R-:W-:Y:S01]  /*0240*/  VIADD R23, R11, UR6 ;  /* 0x000000060b177c36 */ /* 0x000fe20008000000 */
[----:B------:R-:W-:Y:S01]  /*0250*/  LEA.HI.X R13, R13, UR15, R2, 0x2, P0 ;  /* 0x0000000f0d0d7c11 */ /* 0x000fe200080f1402 */
[----:B------:R-:W-:Y:S01]  /*0260*/  UIADD3 UR6, UPT, UPT, UR6, 0x20, URZ ;  /* 0x0000002006067890 */ /* 0x000fe2000fffe0ff */
[----:B------:R-:W-:Y:S01]  /*0270*/  IADD3 R2, PT, PT, R3, UR4, RZ ;  /* 0x0000000403027c10 */ /* 0x000fe2000fffe0ff */
[----:B------:R-:W-:Y:S01]  /*0280*/  VIADD R7, R7, UR4 ;  /* 0x0000000407077c36 */ /* 0x000fe20008000000 */
[----:B------:R-:W-:Y:S01]  /*0290*/  IADD3 R5, PT, PT, R5, UR4, RZ ;  /* 0x0000000405057c10 */ /* 0x000fe2000fffe0ff */
[----:B------:R-:W-:Y:S01]  /*02a0*/  VIADD R10, R10, UR4 ;  /* 0x000000040a0a7c36 */ /* 0x000fe20008000000 */
[----:B------:R-:W-:Y:S01]  /*02b0*/  IADD3 R6, PT, PT, R6, UR4, RZ ;  /* 0x0000000406067c10 */ /* 0x000fe2000fffe0ff */
[----:B------:R-:W-:Y:S01]  /*02c0*/  UISETP.GE.AND UP1, UPT, UR6, UR7, UPT ;  /* 0x000000070600728c */ /* 0x000fe2000bf26270 */
[----:B------:R-:W-:-:S02]  /*02d0*/  IADD3 R8, PT, PT, R8, UR4, RZ ;  /* 0x0000000408087c10 */ /* 0x000fc4000fffe0ff */
[----:B------:R-:W-:Y:S02]  /*02e0*/  IADD3 R9, PT, PT, R9, UR4, RZ ;  /* 0x0000000409097c10 */ /* 0x000fe4000fffe0ff */
[----:B---3--:R-:W-:-:S07]  /*02f0*/  IADD3 R11, PT, PT, R11, UR4, RZ ;  /* 0x000000040b0b7c10 */ /* 0x008fce000fffe0ff */
.L_x_20:
[----:B------:R-:W-:Y:S01]  /*0300*/  ISETP.GE.AND P0, PT, R24, UR8, PT ;  /* 0x0000000818007c0c */ /* 0x000fe2000bf06270 */
[----:B------:R-:W0:Y:S08]  /*0310*/  LDC.64 R16, c[0x0][0x380] ;  /* 0x0000e000ff107b82 */ /* 0x000e300000000a00 */
[----:B------:R-:W1:Y:S04]  /*0320*/  LDC.64 R14, c[0x0][0x388] ;  /* 0x0000e200ff0e7b82 */ /* 0x000e680000000a00 */
[----:B------:R-:W2:Y:S04]  /*0330*/  @!P0 LDG.E R27, desc[UR10][R12.64] ;  /* 0x0000000a0c1b8981 */ /* 0x000ea8000c1e1900 */
[----:B------:R-:W3:Y:S02]  /*0340*/  @!P0 LDC.64 R28, c[0x0][0x388] ;  /* 0x0000e200ff1c8b82 */ /* 0x000ee40000000a00 */
[----:B---3--:R-:W-:-:S05]  /*0350*/  @!P0 IMAD.WIDE.U32 R28, R2, 0x4, R28 ;  /* 0x00000004021c8825 */ /* 0x008fca00078e001c */
[----:B------:R3:W2:Y:S01]  /*0360*/  @!P0 LDG.E R3, desc[UR10][R28.64] ;  /* 0x0000000a1c038981 */ /* 0x0006a2000c1e1900 */
[----:B------:R-:W-:-:S04]  /*0370*/  IADD3 R25, PT, PT, R24, UR13, RZ ;  /* 0x0000000d18197c10 */ /* 0x000fc8000fffe0ff */
[C---:B------:R-:W-:Y:S01]  /*0380*/  ISETP.GE.AND P1, PT, R25.reuse, UR8, PT ;  /* 0x0000000819007c0c */ /* 0x040fe2000bf26270 */
[----:B---3--:R-:W3:Y:S01]  /*0390*/  LDC.64 R28, c[0x0][0x380] ;  /* 0x0000e000ff1c7b82 */ /* 0x008ee20000000a00 */
[----:B------:R-:W-:-:S11]  /*03a0*/  VIADD R25, R25, UR13 ;  /* 0x0000000d19197c36 */ /* 0x000fd60008000000 */
[----:B0-----:R-:W-:-:S04]  /*03b0*/  @!P1 IMAD.WIDE.U32 R16, R4, 0x4, R16 ;  /* 0x0000000404109825 */ /* 0x001fc800078e0010 */
[----:B-1----:R-:W-:Y:S02]  /*03c0*/  @!P1 IMAD.WIDE.U32 R14, R5, 0x4, R14 ;  /* 0x00000004050e9825 */ /* 0x002fe400078e000e */
[----:B------:R-:W4:Y:S04]  /*03d0*/  @!P1 LDG.E R17, desc[UR10][R16.64] ;  /* 0x0000000a10119981 */ /* 0x000f28000c1e1900 */
[----:B------:R-:W4:Y:S01]  /*03e0*/  @!P1 LDG.E R14, desc[UR10][R14.64] ;  /* 0x0000000a0e0e9981 */ /* 0x000f22000c1e1900 */
[----:B--2---:R-:W-:Y:S02]  /*03f0*/  @!P0 FFMA R0, R27, R3, R0 ;  /* 0x000000031b008223 */ /* 0x004fe40000000000 */
[----:B------:R-:W0:Y:S01]  /*0400*/  LDC.64 R26, c[0x0][0x388] ;  /* 0x0000e200ff1a7b82 */ /* 0x000e220000000a00 */
[----:B------:R-:W-:-:S13]  /*0410*/  ISETP.GE.AND P0, PT, R25, UR8, PT ;  /* 0x0000000819007c0c */ /* 0x000fda000bf06270 */
[----:B---3--:R-:W-:-:S06]  /*0420*/  @!P0 IMAD.WIDE.U32 R28, R18, 0x4, R28 ;  /* 0x00000004121c8825 */ /* 0x008fcc00078e001c */
[----:B------:R-:W2:Y:S01]  /*0430*/  @!P0 LDG.E R29, desc[UR10][R28.64] ;  /* 0x0000000a1c1d8981 */ /* 0x000ea2000c1e1900 */
[----:B0-----:R-:W-:-:S06]  /*0440*/  @!P0 IMAD.WIDE.U32 R26, R6, 0x4, R26 ;  /* 0x00000004061a8825 */ /* 0x001fcc00078e001a */
[----:B------:R-:W2:Y:S01]  /*0450*/  @!P0 LDG.E R26, desc[UR10][R26.64] ;  /* 0x0000000a1a1a8981 */ /* 0x000ea2000c1e1900 */
[----:B----4-:R-:W-:Y:S02]  /*0460*/  @!P1 FFMA R0, R17, R14, R0 ;  /* 0x0000000e11009223 */ /* 0x010fe40000000000 */
[----:B------:R-:W0:Y:S01]  /*0470*/  LDC.64 R16, c[0x0][0x380] ;  /* 0x0000e000ff107b82 */ /* 0x000e220000000a00 */
[----:B------:R-:W-:-:S07]  /*0480*/  IADD3 R25, PT, PT, R25, UR13, RZ ;  /* 0x0000000d19197c10 */ /* 0x000fce000fffe0ff */
[----:B------:R-:W1:Y:S01]  /*0490*/  LDC.64 R14, c[0x0][0x388] ;  /* 0x0000e200ff0e7b82 */ /* 0x000e620000000a00 */
[C---:B------:R-:W-:Y:S02]  /*04a0*/  ISETP.GE.AND P1, PT, R25.reuse, UR8, PT ;  /* 0x0000000819007c0c */ /* 0x040fe4000bf26270 */
[----:B------:R-:W-:-:S11]  /*04b0*/  IADD3 R25, PT, PT, R25, UR13, RZ ;  /* 0x0000000d19197c10 */ /* 0x000fd6000fffe0ff */
[----:B0-----:R-:W-:-:S06]  /*04c0*/  @!P1 IMAD.WIDE.U32 R16, R19, 0x4, R16 ;  /* 0x0000000413109825 */ /* 0x001fcc00078e0010 */
[----:B------:R-:W3:Y:S01]  /*04d0*/  @!P1 LDG.E R17, desc[UR10][R16.64] ;  /* 0x0000000a10119981 */ /* 0x000ee2000c1e1900 */
[----:B-1----:R-:W-:-:S06]  /*04e0*/  @!P1 IMAD.WIDE.U32 R14, R7, 0x4, R14 ;  /* 0x00000004070e9825 */ /* 0x002fcc00078e000e */
[----:B------:R-:W3:Y:S01]  /*04f0*/  @!P1 LDG.E R14, desc[UR10][R14.64] ;  /* 0x0000000a0e0e9981 */ /* 0x000ee2000c1e1900 */
[----:B--2---:R-:W-:Y:S02]  /*0500*/  @!P0 FFMA R0, R29, R26, R0 ;  /* 0x0000001a1d008223 */ /* 0x004fe40000000000 */
[----:B------:R-:W0:Y:S08]  /*0510*/  LDC.64 R28, c[0x0][0x380] ;  /* 0x0000e000ff1c7b82 */ /* 0x000e300000000a00 */
[----:B------:R-:W1:Y:S01]  /*0520*/  LDC.64 R26, c[0x0][0x388] ;  /* 0x0000e200ff1a7b82 */ /* 0x000e620000000a00 */
[----:B------:R-:W-:-:S13]  /*0530*/  ISETP.GE.AND P0, PT, R25, UR8, PT ;  /* 0x0000000819007c0c */ /* 0x000fda000bf06270 */
[----:B0-----:R-:W-:-:S06]  /*0540*/  @!P0 IMAD.WIDE.U32 R28, R20, 0x4, R28 ;  /* 0x00000004141c8825 */ /* 0x001fcc00078e001c */
[----:B------:R-:W2:Y:S01]  /*0550*/  @!P0 LDG.E R29, desc[UR10][R28.64] ;  /* 0x0000000a1c1d8981 */ /* 0x000ea2000c1e1900 */
[----:B-1----:R-:W-:-:S06]  /*0560*/  @!P0 IMAD.WIDE.U32 R26, R8, 0x4, R26 ;  /* 0x00000004081a8825 */ /* 0x002fcc00078e001a */
[----:B------:R-:W2:Y:S01]  /*0570*/  @!P0 LDG.E R26, desc[UR10][R26.64] ;  /* 0x0000000a1a1a8981 */ /* 0x000ea2000c1e1900 */
[----:B---3--:R-:W-:Y:S02]  /*0580*/  @!P1 FFMA R0, R17, R14, R0 ;  /* 0x0000000e11009223 */ /* 0x008fe40000000000 */
[----:B------:R-:W0:Y:S01]  /*0590*/  LDC.64 R14, c[0x0][0x380] ;  /* 0x0000e000ff0e7b82 */ /* 0x000e220000000a00 */
[----:B------:R-:W-:-:S07]  /*05a0*/  VIADD R25, R25, UR13 ;  /* 0x0000000d19197c36 */ /* 0x000fce0008000000 */
[----:B------:R-:W1:Y:S01]  /*05b0*/  LDC.64 R16, c[0x0][0x380] ;  /* 0x0000e000ff107b82 */ /* 0x000e620000000a00 */
[----:B------:R-:W-:-:S04]  /*05c0*/  IADD3 R3, PT, PT, R25, UR13, RZ ;  /* 0x0000000d19037c10 */ /* 0x000fc8000fffe0ff */
[C---:B------:R-:W-:Y:S02]  /*05d0*/  ISETP.GE.AND P1, PT, R3.reuse, UR8, PT ;  /* 0x0000000803007c0c */ /* 0x040fe4000bf26270 */
[----:B------:R-:W-:-:S04]  /*05e0*/  IADD3 R3, PT, PT, R3, UR13, RZ ;  /* 0x0000000d03037c10 */ /* 0x000fc8000fffe0ff */
[----:B------:R-:W-:Y:S01]  /*05f0*/  ISETP.GE.AND P2, PT, R3, UR8, PT ;  /* 0x0000000803007c0c */ /* 0x000fe2000bf46270 */
[----:B--2---:R-:W-:Y:S01]  /*0600*/  @!P0 FFMA R0, R29, R26, R0 ;  /* 0x0000001a1d008223 */ /* 0x004fe20000000000 */
[----:B------:R-:W-:Y:S01]  /*0610*/  ISETP.GE.AND P0, PT, R25, UR8, PT ;  /* 0x0000000819007c0c */ /* 0x000fe2000bf06270 */
[----:B------:R-:W2:Y:S04]  /*0620*/  LDC.64 R26, c[0x0][0x388] ;  /* 0x0000e200ff1a7b82 */ /* 0x000ea80000000a00 */
[----:B-1----:R-:W-:-:S05]  /*0630*/  @!P1 IMAD.WIDE.U32 R28, R22, 0x4, R16 ;  /* 0x00000004161c9825 */ /* 0x002fca00078e0010 */
[----:B------:R1:W3:Y:S01]  /*0640*/  @!P1 LDG.E R25, desc[UR10][R28.64] ;  /* 0x0000000a1c199981 */ /* 0x0002e2000c1e1900 */
[----:B------:R-:W4:Y:S02]  /*0650*/  LDC.64 R16, c[0x0][0x388] ;  /* 0x0000e200ff107b82 */ /* 0x000f240000000a00 */
[----:B0-----:R-:W-:-:S06]  /*0660*/  @!P0 IMAD.WIDE.U32 R14, R21, 0x4, R14 ;  /* 0x00000004150e8825 */ /* 0x001fcc00078e000e */
[----:B-1----:R-:W0:Y:S01]  /*0670*/  LDC.64 R28, c[0x0][0x388] ;  /* 0x0000e200ff1c7b82 */ /* 0x002e220000000a00 */
[----:B------:R1:W5:Y:S07]  /*0680*/  @!P0 LDG.E R3, desc[UR10][R14.64] ;  /* 0x0000000a0e038981 */ /* 0x00036e000c1e1900 */
[----:B-1----:R-:W1:Y:S01]  /*0690*/  LDC.64 R14, c[0x0][0x380] ;  /* 0x0000e000ff0e7b82 */ /* 0x002e620000000a00 */
[----:B--2---:R-:W-:-:S04]  /*06a0*/  @!P0 IMAD.WIDE.U32 R26, R9, 0x4, R26 ;  /* 0x00000004091a8825 */ /* 0x004fc800078e001a */
[----:B----4-:R-:W-:Y:S02]  /*06b0*/  @!P1 IMAD.WIDE.U32 R16, R10, 0x4, R16 ;  /* 0x000000040a109825 */ /* 0x010fe400078e0010 */
[----:B------:R2:W5:Y:S04]  /*06c0*/  @!P0 LDG.E R26, desc[UR10][R26.64] ;  /* 0x0000000a1a1a8981 */ /* 0x000568000c1e1900 */
[----:B------:R-:W3:Y:S01]  /*06d0*/  @!P1 LDG.E R16, desc[UR10][R16.64] ;  /* 0x0000000a10109981 */ /* 0x000ee2000c1e1900 */
[----:B0-----:R-:W-:-:S06]  /*06e0*/  @!P2 IMAD.WIDE.U32 R28, R11, 0x4, R28 ;  /* 0x000000040b1ca825 */ /* 0x001fcc00078e001c */
[----:B------:R-:W4:Y:S01]  /*06f0*/  @!P2 LDG.E R28, desc[UR10][R28.64] ;  /* 0x0000000a1c1ca981 */ /* 0x000f22000c1e1900 */
[----:B-1----:R-:W-:-:S06]  /*0700*/  @!P2 IMAD.WIDE.U32 R14, R23, 0x4, R14 ;  /* 0x00000004170ea825 */ /* 0x002fcc00078e000e */
[----:B------:R-:W4:Y:S01]  /*0710*/  @!P2 LDG.E R15, desc[UR10][R14.64] ;  /* 0x0000000a0e0fa981 */ /* 0x000f22000c1e1900 */
[----:B------:R-:W-:-:S04]  /*0720*/  UIADD3 UR5, UPT, UPT, UR5, 0x8, URZ ;  /* 0x0000000805057890 */ /* 0x000fc8000fffe0ff */
[----:B------:R-:W-:Y:S01]  /*0730*/  UISETP.NE.AND UP0, UPT, UR5, 0x20, UPT ;  /* 0x000000200500788c */ /* 0x000fe2000bf05270 */
[----:B--2---:R-:W-:Y:S01]  /*0740*/  IMAD.U32 R27, RZ, RZ, UR9 ;  /* 0x00000009ff1b7e24 */ /* 0x004fe2000f8e00ff */
[----:B------:R-:W-:Y:S01]  /*0750*/  IADD3 R24, PT, PT, R24, UR9, RZ ;  /* 0x0000000918187c10 */ /* 0x000fe2000fffe0ff */
[----:B------:R-:W-:Y:S01]  /*0760*/  VIADD R4, R4, UR9 ;  /* 0x0000000904047c36 */ /* 0x000fe20008000000 */
[----:B------:R-:W-:Y:S01]  /*0770*/  IADD3 R2, PT, PT, R2, UR9, RZ ;  /* 0x0000000902027c10 */ /* 0x000fe2000fffe0ff */
[----:B------:R-:W-:Y:S01]  /*0780*/  IMAD.WIDE.U32 R12, R27, 0x4, R12 ;  /* 0x000000041b0c7825 */ /* 0x000fe200078e000c */
[----:B------:R-:W-:Y:S02]  /*0790*/  IADD3 R5, PT, PT, R5, UR9, RZ ;  /* 0x0000000905057c10 */ /* 0x000fe4000fffe0ff */
[----:B------:R-:W-:Y:S01]  /*07a0*/  IADD3 R18, PT, PT, R18, UR9, RZ ;  /* 0x0000000912127c10 */ /* 0x000fe2000fffe0ff */
[----:B------:R-:W-:Y:S01]  /*07b0*/  VIADD R6, R6, UR9 ;  /* 0x0000000906067c36 */ /* 0x000fe20008000000 */
[----:B------:R-:W-:Y:S01]  /*07c0*/  IADD3 R19, PT, PT, R19, UR9, RZ ;  /* 0x0000000913137c10 */ /* 0x000fe2000fffe0ff */
[----:B------:R-:W-:Y:S01]  /*07d0*/  VIADD R20, R20, UR9 ;  /* 0x0000000914147c36 */ /* 0x000fe20008000000 */
[----:B------:R-:W-:Y:S01]  /*07e0*/  IADD3 R7, PT, PT, R7, UR9, RZ ;  /* 0x0000000907077c10 */ /* 0x000fe2000fffe0ff */
[----:B------:R-:W-:Y:S01]  /*07f0*/  VIADD R9, R9, UR9 ;  /* 0x0000000909097c36 */ /* 0x000fe20008000000 */
[----:B------:R-:W-:Y:S01]  /*0800*/  IADD3 R8, PT, PT, R8, UR9, RZ ;  /* 0x0000000908087c10 */ /* 0x000fe2000fffe0ff */
[----:B------:R-:W-:Y:S01]  /*0810*/  VIADD R23, R23, UR9 ;  /* 0x0000000917177c36 */ /* 0x000fe20008000000 */
[----:B------:R-:W-:-:S02]  /*0820*/  IADD3 R21, PT, PT, R21, UR9, RZ ;  /* 0x0000000915157c10 */ /* 0x000fc4000fffe0ff */
[----:B------:R-:W-:Y:S02]  /*0830*/  IADD3 R22, PT, PT, R22, UR9, RZ ;  /* 0x0000000916167c10 */ /* 0x000fe4000fffe0ff */
[----:B------:R-:W-:Y:S02]  /*0840*/  IADD3 R10, PT, PT, R10, UR9, RZ ;  /* 0x000000090a0a7c10 */ /* 0x000fe4000fffe0ff */
[----:B------:R-:W-:Y:S01]  /*0850*/  IADD3 R11, PT, PT, R11, UR9, RZ ;  /* 0x000000090b0b7c10 */ /* 0x000fe2000fffe0ff */
[----:B-----5:R-:W-:-:S04]  /*0860*/  @!P0 FFMA R0, R3, R26, R0 ;  /* 0x0000001a03008223 */ /* 0x020fc80000000000 */
[----:B---3--:R-:W-:-:S04]  /*0870*/  @!P1 FFMA R0, R25, R16, R0 ;  /* 0x0000001019009223 */ /* 0x008fc80000000000 */
[----:B----4-:R-:W-:Y:S01]  /*0880*/  @!P2 FFMA R0, R15, R28, R0 ;  /* 0x0000001c0f00a223 */ /* 0x010fe20000000000 */
[----:B------:R-:W-:Y:S06]  /*0890*/  BRA.U UP0, `(.L_x_20) ;  /* 0xfffffff900987547 */ /* 0x000fec000b83ffff */
[----:B------:R-:W-:Y:S01]  /*08a0*/  UIADD3 UR4, UPT, UPT, UR4, 0x20, URZ ;  /* 0x0000002004047890 */ /* 0x000fe2000fffe0ff */
[----:B------:R-:W-:Y:S11]  /*08b0*/  BRA.U !UP1, `(.L_x_21) ;  /* 0xfffffff909087547 */ /* 0x000ff6000b83ffff */
.L_x_19:
[----:B------:R-:W0:Y:S01]  /*08c0*/  S2R R5, SR_TID.X ;  /* 0x0000000000057919 */ /* 0x000e220000002100 */
[----:B------:R-:W2:Y:S01]  /*08d0*/  LDC.64 R2, c[0x0][0x390] ;  /* 0x0000e400ff027b82 */ /* 0x000ea20000000a00 */
[----:B-1----:R-:W-:-:S04]  /*08e0*/  MOV R4, UR12 ;  /* 0x0000000c00047c02 */ /* 0x002fc80008000f00 */
[----:B0-----:R-:W-:-:S05]  /*08f0*/  LEA R5, R4, R5, 0x5 ;  /* 0x0000000504057211 */ /* 0x001fca00078e28ff */
[----:B--2---:R-:W-:-:S05]  /*0900*/  IMAD.WIDE.U32 R2, R5, 0x4, R2 ;  /* 0x0000000405027825 */ /* 0x004fca00078e0002 */
[----:B------:R-:W-:Y:S01]  /*0910*/  STG.E desc[UR10][R2.64], R0 ;  /* 0x0000000002007986 */ /* 0x000fe2000c10190a */
[----:B------:R-:W-:Y:S05]  /*0920*/  EXIT ;  /* 0x000000000000794d */ /* 0x000fea0003800000 */
.L_x_22:
        /* <DEDUP_REMOVED lines=13> */
.L_x_52:


//--------------------- .text._Z13ComputeLambdaPfS_S_i --------------------------
	.section	.text._Z13ComputeLambdaPfS_S_i,"ax",@progbits
	.align	128
        .global         _Z13ComputeLambdaPfS_S_i
        .type           _Z13ComputeLambdaPfS_S_i,@function
        .size           _Z13ComputeLambdaPfS_S_i,(.L_x_53 - _Z13ComputeLambdaPfS_S_i)
        .other          _Z13ComputeLambdaPfS_S_i,@"STO_CUDA_ENTRY STV_DEFAULT"
_Z13ComputeLambdaPfS_S_i:
.text._Z13ComputeLambdaPfS_S_i:
[----:B------:R-:W-:Y:S01]  /*0000*/  LDC R1, c[0x0][0x37c] ;  /* 0x0000df00ff017b82 */ /* 0x000fe20000000800 */
[----:B------:R-:W0:Y:S07]  /*0010*/  S2R R9, SR_TID.X ;  /* 0x0000000000097919 */ /* 0x000e2e0000002100 */
[----:B------:R-:W0:Y:S01]  /*0020*/  S2UR UR4, SR_CTAID.X ;  /* 0x00000000000479c3 */ /* 0x000e220000002500 */
[----:B------:R-:W1:Y:S01]  /*0030*/  LDCU UR5, c[0x0][0x398] ;  /* 0x00007300ff0577ac */ /* 0x000e620008000800 */
[----:B------:R-:W2:Y:S06]  /*0040*/  LDCU.64 UR6, c[0x0][0x358] ;  /* 0x00006b00ff0677ac */ /* 0x000eac0008000a00 */
[----:B------:R-:W0:Y:S08]  /*0050*/  LDC R6, c[0x0][0x360] ;  /* 0x0000d800ff067b82 */ /* 0x000e300000000800 */
[----:B------:R-:W3:Y:S08]  /*0060*/  LDC.64 R2, c[0x0][0x380] ;  /* 0x0000e000ff027b82 */ /* 0x000ef00000000a00 */
[----:B------:R-:W4:Y:S01]  /*0070*/  LDC.64 R4, c[0x0][0x388] ;  /* 0x0000e200ff047b82 */ /* 0x000f220000000a00 */
[----:B0-----:R-:W-:-:S05]  /*0080*/  IMAD R7, R6, UR4, R9 ;  /* 0x0000000406077c24 */ /* 0x001fca000f8e0209 */
[----:B-1----:R-:W-:-:S13]  /*0090*/  ISETP.GE.U32.AND P1, PT, R7, UR5, PT ;  /* 0x0000000507007c0c */ /* 0x002fda000bf26070 */
[----:B---3--:R-:W-:-:S04]  /*00a0*/  @!P1 IMAD.WIDE.U32 R2, R7, 0x4, R2 ;  /* 0x0000000407029825 */ /* 0x008fc800078e0002 */
[----:B----4-:R-:W-:Y:S02]  /*00b0*/  @!P1 IMAD.WIDE.U32 R4, R7, 0x4, R4 ;  /* 0x0000000407049825 */ /* 0x010fe400078e0004 */
[----:B--2---:R-:W2:Y:S04]  /*00c0*/  @!P1 LDG.E R2, desc[UR6][R2.64] ;  /* 0x0000000602029981 */ /* 0x004ea8000c1e1900 */
[----:B------:R-:W2:Y:S01]  /*00d0*/  @!P1 LDG.E R5, desc[UR6][R4.64] ;  /* 0x0000000604059981 */ /* 0x000ea2000c1e1900 */
[----:B------:R-:W0:Y:S01]  /*00e0*/  S2UR UR5, SR_CgaCtaId ;  /* 0x00000000000579c3 */ /* 0x000e220000008800 */
[----:B------:R-:W-:Y:S01]  /*00f0*/  UMOV UR4, 0x400 ;  /* 0x0000040000047882 */ /* 0x000fe20000000000 */
[----:B------:R-:W-:Y:S02]  /*0100*/  ISETP.GE.U32.AND P2, PT, R6, 0x2, PT ;  /* 0x000000020600780c */ /* 0x000fe40003f46070 */
[----:B------:R-:W-:Y:S01]  /*0110*/  ISETP.NE.AND P0, PT, R9, RZ, PT ;  /* 0x000000ff0900720c */ /* 0x000fe20003f05270 */
[----:B0-----:R-:W-:-:S06]  /*0120*/  ULEA UR4, UR5, UR4, 0x18 ;  /* 0x0000000405047291 */ /* 0x001fcc000f8ec0ff */
[----:B------:R-:W-:Y:S01]  /*0130*/  LEA R0, R9, UR4, 0x2 ;  /* 0x0000000409007c11 */ /* 0x000fe2000f8e10ff */
[----:B--2---:R-:W-:-:S05]  /*0140*/  @!P1 FMUL R7, R2, R5 ;  /* 0x0000000502079220 */ /* 0x004fca0000400000 */
[----:B------:R0:W-:Y:S04]  /*0150*/  @!P1 STS [R0], R7 ;  /* 0x0000000700009388 */ /* 0x0001e80000000800 */
[----:B------:R0:W-:Y:S01]  /*0160*/  @P1 STS [R0], RZ ;  /* 0x000000ff00001388 */ /* 0x0001e20000000800 */
[----:B------:R-:W-:Y:S06]  /*0170*/  BAR.SYNC.DEFER_BLOCKING 0x0 ;  /* 0x0000000000007b1d */ /* 0x000fec0000010000 */
[----:B------:R-:W-:Y:S05]  /*0180*/  @!P2 BRA `(.L_x_23) ;  /* 0x00000000002ca947 */ /* 0x000fea0003800000 */
.L_x_24:
[----:B------:R-:W-:-:S04]  /*0190*/  SHF.R.U32.HI R4, RZ, 0x1, R6 ;  /* 0x00000001ff047819 */ /* 0x000fc80000011606 */
[----:B------:R-:W-:-:S13]  /*01a0*/  ISETP.GE.U32.AND P1, PT, R9, R4, PT ;  /* 0x000000040900720c */ /* 0x000fda0003f26070 */
[----:B------:R-:W-:Y:S01]  /*01b0*/  @!P1 IMAD R3, R4, 0x4, R0 ;  /* 0x0000000404039824 */ /* 0x000fe200078e0200 */
[----:B------:R-:W-:Y:S05]  /*01c0*/  @!P1 LDS R2, [R0] ;  /* 0x0000000000029984 */ /* 0x000fea0000000800 */
[----:B------:R-:W1:Y:S02]  /*01d0*/  @!P1 LDS R3, [R3] ;  /* 0x0000000003039984 */ /* 0x000e640000000800 */
[----:B-1----:R-:W-:-:S05]  /*01e0*/  @!P1 FADD R5, R2, R3 ;  /* 0x0000000302059221 */ /* 0x002fca0000000000 */
[----:B------:R1:W-:Y:S01]  /*01f0*/  @!P1 STS [R0], R5 ;  /* 0x0000000500009388 */ /* 0x0003e20000000800 */
[----:B------:R-:W-:Y:S01]  /*0200*/  BAR.SYNC.DEFER_BLOCKING 0x0 ;  /* 0x0000000000007b1d */ /* 0x000fe20000010000 */
[----:B------:R-:W-:Y:S01]  /*0210*/  ISETP.GT.U32.AND P1, PT, R6, 0x3, PT ;  /* 0x000000030600780c */ /* 0x000fe20003f24070 */
[----:B------:R-:W-:-:S12]  /*0220*/  IMAD.MOV.U32 R6, RZ, RZ, R4 ;  /* 0x000000ffff067224 */ /* 0x000fd800078e0004 */
[----:B-1----:R-:W-:Y:S05]  /*0230*/  @P1 BRA `(.L_x_24) ;  /* 0xfffffffc00d41947 */ /* 0x002fea000383ffff */
.L_x_23:
[----:B------:R-:W-:Y:S05]  /*0240*/  @P0 EXIT ;  /* 0x000000000000094d */ /* 0x000fea0003800000 */
[----:B------:R-:W1:Y:S01]  /*0250*/  S2UR UR5, SR_CgaCtaId ;  /* 0x00000000000579c3 */ /* 0x000e620000008800 */
[----:B------:R-:W-:-:S07]  /*0260*/  UMOV UR4, 0x400 ;  /* 0x0000040000047882 */ /* 0x000fce0000000000 */
[----:B------:R-:W2:Y:S01]  /*0270*/  LDC.64 R2, c[0x0][0x390] ;  /* 0x0000e400ff027b82 */ /* 0x000ea20000000a00 */
[----:B-1----:R-:W-:-:S09]  /*0280*/  ULEA UR4, UR5, UR4, 0x18 ;  /* 0x0000000405047291 */ /* 0x002fd2000f8ec0ff */
[----:B------:R-:W2:Y:S04]  /*0290*/  LDS R5, [UR4] ;  /* 0x00000004ff057984 */ /* 0x000ea80008000800 */
[----:B--2---:R-:W-:Y:S01]  /*02a0*/  REDG.E.ADD.F32.FTZ.RN.STRONG.GPU desc[UR6][R2.64], R5 ;  /* 0x00000005020079a6 */ /* 0x004fe2000c12f306 */
[----:B------:R-:W-:Y:S05]  /*02b0*/  EXIT ;  /* 0x000000000000794d */ /* 0x000fea0003800000 */
.L_x_25:
        /* <DEDUP_REMOVED lines=12> */
.L_x_53:


//--------------------- .text._Z10NormalizeWPfS_S_i --------------------------
	.section	.text._Z10NormalizeWPfS_S_i,"ax",@progbits
	.align	128
        .global         _Z10NormalizeWPfS_S_i
        .type           _Z10NormalizeWPfS_S_i,@function
        .size           _Z10NormalizeWPfS_S_i,(.L_x_48 - _Z10NormalizeWPfS_S_i)
        .other          _Z10NormalizeWPfS_S_i,@"STO_CUDA_ENTRY STV_DEFAULT"
_Z10NormalizeWPfS_S_i:
.text._Z10NormalizeWPfS_S_i:
[----:B------:R-:W-:Y:S01]  /*0000*/  LDC R1, c[0x0][0x37c] ;  /* 0x0000df00ff017b82 */ /* 0x000fe20000000800 */
[----:B------:R-:W0:Y:S01]  /*0010*/  S2R R2, SR_TID.X ;  /* 0x0000000000027919 */ /* 0x000e220000002100 */
[----:B------:R-:W1:Y:S06]  /*0020*/  LDCU.64 UR6, c[0x0][0x358] ;  /* 0x00006b00ff0677ac */ /* 0x000e6c0008000a00 */
[----:B------:R-:W2:Y:S01]  /*0030*/  S2UR UR4, SR_CTAID.X ;  /* 0x00000000000479c3 */ /* 0x000ea20000002500 */
[----:B------:R-:W3:Y:S01]  /*0040*/  LDCU UR5, c[0x0][0x398] ;  /* 0x00007300ff0577ac */ /* 0x000ee20008000800 */
[----:B0-----:R-:W-:-:S13]  /*0050*/  ISETP.NE.AND P0, PT, R2, RZ, PT ;  /* 0x000000ff0200720c */ /* 0x001fda0003f05270 */
[----:B------:R-:W1:Y:S02]  /*0060*/  @!P0 LDC.64 R4, c[0x0][0x388] ;  /* 0x0000e200ff048b82 */ /* 0x000e640000000a00 */
[----:B-1----:R-:W4:Y:S06]  /*0070*/  @!P0 LDG.E R4, desc[UR6][R4.64] ;  /* 0x0000000604048981 */ /* 0x002f2c000c1e1900 */
[----:B------:R-:W2:Y:S01]  /*0080*/  LDC R7, c[0x0][0x360] ;  /* 0x0000d800ff077b82 */ /* 0x000ea20000000800 */
[----:B------:R-:W-:Y:S01]  /*0090*/  @!P0 MOV R0, 0x400 ;  /* 0x0000040000008802 */ /* 0x000fe20000000f00 */
[----:B------:R-:W0:Y:S01]  /*00a0*/  @!P0 S2R R3, SR_CgaCtaId ;  /* 0x0000000000038919 */ /* 0x000e220000008800 */
[----:B--2---:R-:W-:-:S05]  /*00b0*/  IMAD R2, R7, UR4, R2 ;  /* 0x0000000407027c24 */ /* 0x004fca000f8e0202 */
[----:B---3--:R-:W-:Y:S02]  /*00c0*/  ISETP.GE.U32.AND P1, PT, R2, UR5, PT ;  /* 0x0000000502007c0c */ /* 0x008fe4000bf26070 */
[----:B0-----:R-:W-:-:S05]  /*00d0*/  @!P0 LEA R3, R3, R0, 0x18 ;  /* 0x0000000003038211 */ /* 0x001fca00078ec0ff */
[----:B----4-:R0:W-:Y:S01]  /*00e0*/  @!P0 STS [R3], R4 ;  /* 0x0000000403008388 */ /* 0x0101e20000000800 */
[----:B------:R-:W-:Y:S06]  /*00f0*/  BAR.SYNC.DEFER_BLOCKING 0x0 ;  /* 0x0000000000007b1d */ /* 0x000fec0000010000 */
[----:B------:R-:W-:Y:S05]  /*0100*/  @P1 EXIT ;  /* 0x000000000000194d */ /* 0x000fea0003800000 */
[----:B0-----:R-:W0:Y:S02]  /*0110*/  LDC.64 R4, c[0x0][0x380] ;  /* 0x0000e000ff047b82 */ /* 0x001e240000000a00 */
[----:B0-----:R-:W-:-:S05]  /*0120*/  IMAD.WIDE.U32 R4, R2, 0x4, R4 ;  /* 0x0000000402047825 */ /* 0x001fca00078e0004 */
[----:B------:R-:W2:Y:S01]  /*0130*/  LDG.E R0, desc[UR6][R4.64] ;  /* 0x0000000604007981 */ /* 0x000ea2000c1e1900 */
[----:B------:R-:W0:Y:S01]  /*0140*/  S2UR UR5, SR_CgaCtaId ;  /* 0x00000000000579c3 */ /* 0x000e220000008800 */
[----:B------:R-:W-:Y:S01]  /*0150*/  UMOV UR4, 0x400 ;  /* 0x0000040000047882 */ /* 0x000fe20000000000 */
[----:B------:R-:W-:Y:S01]  /*0160*/  BSSY.RECONVERGENT B0, `(.L_x_26) ;  /* 0x000000e000007945 */ /* 0x000fe20003800200 */
[----:B0-----:R-:W-:-:S09]  /*0170*/  ULEA UR4, UR5, UR4, 0x18 ;  /* 0x0000000405047291 */ /* 0x001fd2000f8ec0ff */
[----:B------:R-:W0:Y:S02]  /*0180*/  LDS R3, [UR4] ;  /* 0x00000004ff037984 */ /* 0x000e240008000800 */
[----:B0-----:R-:W0:Y:S02]  /*0190*/  MUFU.RCP R6, R3 ;  /* 0x0000000300067308 */ /* 0x001e240000001000 */
[----:B0-----:R-:W-:-:S04]  /*01a0*/  FFMA R7, -R3, R6, 1 ;  /* 0x3f80000003077423 */ /* 0x001fc80000000106 */
[----:B------:R-:W-:Y:S02]  /*01b0*/  FFMA R7, R6, R7, R6 ;  /* 0x0000000706077223 */ /* 0x000fe40000000006 */
[----:B--2---:R-:W0:Y:S02]  /*01c0*/  FCHK P0, R0, R3 ;  /* 0x0000000300007302 */ /* 0x004e240000000000 */
[----:B------:R-:W-:-:S04]  /*01d0*/  FFMA R6, R0, R7, RZ ;  /* 0x0000000700067223 */ /* 0x000fc800000000ff */
[----:B------:R-:W-:-:S04]  /*01e0*/  FFMA R8, -R3, R6, R0 ;  /* 0x0000000603087223 */ /* 0x000fc80000000100 */
[----:B------:R-:W-:Y:S01]  /*01f0*/  FFMA R7, R7, R8, R6 ;  /* 0x0000000807077223 */ /* 0x000fe20000000006 */
[----:B0-----:R-:W-:Y:S06]  /*0200*/  @!P0 BRA `(.L_x_27) ;  /* 0x00000000000c8947 */ /* 0x001fec0003800000 */
[----:B------:R-:W-:-:S07]  /*0210*/  MOV R4, 0x230 ;  /* 0x0000023000047802 */ /* 0x000fce0000000f00 */
[----:B------:R-:W-:Y:S05]  /*0220*/  CALL.REL.NOINC `($__internal_2_$__cuda_sm3x_div_rn_noftz_f32_slowpath) ;  /* 0x0000000000187944 */ /* 0x000fea0003c00000 */
[----:B------:R-:W-:-:S07]  /*0230*/  IMAD.MOV.U32 R7, RZ, RZ, R0 ;  /* 0x000000ffff077224 */ /* 0x000fce00078e0000 */
.L_x_27:
[----:B------:R-:W-:Y:S05]  /*0240*/  BSYNC.RECONVERGENT B0 ;  /* 0x0000000000007941 */ /* 0x000fea0003800200 */
.L_x_26:
[----:B------:R-:W0:Y:S02]  /*0250*/  LDC.64 R4, c[0x0][0x390] ;  /* 0x0000e400ff047b82 */ /* 0x000e240000000a00 */
[----:B0-----:R-:W-:-:S05]  /*0260*/  IMAD.WIDE.U32 R2, R2, 0x4, R4 ;  /* 0x0000000402027825 */ /* 0x001fca00078e0004 */
[----:B------:R-:W-:Y:S01]  /*0270*/  STG.E desc[UR6][R2.64], R7 ;  /* 0x0000000702007986 */ /* 0x000fe2000c101906 */
[----:B------:R-:W-:Y:S05]  /*0280*/  EXIT ;  /* 0x000000000000794d */ /* 0x000fea0003800000 */
        .weak           $__internal_2_$__cuda_sm3x_div_rn_noftz_f32_slowpath
        .type           $__internal_2_$__cuda_sm3x_div_rn_noftz_f32_slowpath,@function
        .size           $__internal_2_$__cuda_sm3x_div_rn_noftz_f32_slowpath,(.L_x_48 - $__internal_2_$__cuda_sm3x_div_rn_noftz_f32_slowpath)
$__internal_2_$__cuda_sm3x_div_rn_noftz_f32_slowpath:
[--C-:B------:R-:W-:Y:S01]  /*0290*/  SHF.R.U32.HI R6, RZ, 0x17, R3.reuse ;  /* 0x00000017ff067819 */ /* 0x100fe20000011603 */
[----:B------:R-:W-:Y:S01]  /*02a0*/  BSSY.RECONVERGENT B1, `(.L_x_28) ;  /* 0x0000064000017945 */ /* 0x000fe20003800200 */
[--C-:B------:R-:W-:Y:S01]  /*02b0*/  SHF.R.U32.HI R5, RZ, 0x17, R0.reuse ;  /* 0x00000017ff057819 */ /* 0x100fe20000011600 */
[----:B------:R-:W-:Y:S01]  /*02c0*/  IMAD.MOV.U32 R7, RZ, RZ, R0 ;  /* 0x000000ffff077224 */ /* 0x000fe200078e0000 */
[----:B------:R-:W-:Y:S01]  /*02d0*/  LOP3.LUT R6, R6, 0xff, RZ, 0xc0, !PT ;  /* 0x000000ff06067812 */ /* 0x000fe200078ec0ff */
[----:B------:R-:W-:Y:S01]  /*02e0*/  IMAD.MOV.U32 R8, RZ, RZ, R3 ;  /* 0x000000ffff087224 */ /* 0x000fe200078e0003 */
[----:B------:R-:W-:-:S03]  /*02f0*/  LOP3.LUT R5, R5, 0xff, RZ, 0xc0, !PT ;  /* 0x000000ff05057812 */ /* 0x000fc600078ec0ff */
[----:B------:R-:W-:Y:S02]  /*0300*/  VIADD R11, R6, 0xffffffff ;  /* 0xffffffff060b7836 */ /* 0x000fe40000000000 */
[----:B------:R-:W-:-:S03]  /*0310*/  VIADD R10, R5, 0xffffffff ;  /* 0xffffffff050a7836 */ /* 0x000fc60000000000 */
        /* <DEDUP_REMOVED lines=27> */
.L_x_29:
[----:B------:R-:W-:Y:S01]  /*04d0*/  LEA R3, R6, 0xc0800000, 0x17 ;  /* 0xc080000006037811 */ /* 0x000fe200078eb8ff */
[----:B------:R-:W-:Y:S01]  /*04e0*/  VIADD R5, R5, 0xffffff81 ;  /* 0xffffff8105057836 */ /* 0x000fe20000000000 */
[----:B------:R-:W-:Y:S03]  /*04f0*/  BSSY.RECONVERGENT B2, `(.L_x_34) ;  /* 0x0000035000027945 */ /* 0x000fe60003800200 */
[----:B------:R-:W-:Y:S01]  /*0500*/  IMAD.IADD R3, R8, 0x1, -R3 ;  /* 0x0000000108037824 */ /* 0x000fe200078e0a03 */
[C---:B------:R-:W-:Y:S01]  /*0510*/  IADD3 R6, PT, PT, R5.reuse, 0x7f, -R6 ;  /* 0x0000007f05067810 */ /* 0x040fe20007ffe806 */
[----:B------:R-:W-:Y:S02]  /*0520*/  IMAD R0, R5, -0x800000, R7 ;  /* 0xff80000005007824 */ /* 0x000fe400078e0207 */
[----:B------:R-:W0:Y:S01]  /*0530*/  MUFU.RCP R8, R3 ;  /* 0x0000000300087308 */ /* 0x000e220000001000 */
[----:B------:R-:W-:Y:S01]  /*0540*/  FADD.FTZ R11, -R3, -RZ ;  /* 0x800000ff030b7221 */ /* 0x000fe20000010100 */
[----:B------:R-:W-:-:S03]  /*0550*/  IMAD.IADD R6, R6, 0x1, R9 ;  /* 0x0000000106067824 */ /* 0x000fc600078e0209 */
[----:B0-----:R-:W-:-:S04]  /*0560*/  FFMA R13, R8, R11, 1 ;  /* 0x3f800000080d7423 */ /* 0x001fc8000000000b */
[----:B------:R-:W-:-:S04]  /*0570*/  FFMA R10, R8, R13, R8 ;  /* 0x0000000d080a7223 */ /* 0x000fc80000000008 */
[----:B------:R-:W-:-:S04]  /*0580*/  FFMA R7, R0, R10, RZ ;  /* 0x0000000a00077223 */ /* 0x000fc800000000ff */
[----:B------:R-:W-:-:S04]  /*0590*/  FFMA R8, R11, R7, R0 ;  /* 0x000000070b087223 */ /* 0x000fc80000000000 */
[----:B------:R-:W-:-:S04]  /*05a0*/  FFMA R7, R10, R8, R7 ;  /* 0x000000080a077223 */ /* 0x000fc80000000007 */
[----:B------:R-:W-:-:S04]  /*05b0*/  FFMA R8, R11, R7, R0 ;  /* 0x000000070b087223 */ /* 0x000fc80000000000 */
        /* <DEDUP_REMOVED lines=15> */
[CCC-:B------:R-:W-:Y:S01]  /*06b0*/  FFMA.RM R6, R10.reuse, R8.reuse, R7.reuse ;  /* 0x000000080a067223 */ /* 0x1c0fe20000004007 */
[C---:B------:R-:W-:Y:S02]  /*06c0*/  ISETP.NE.AND P2, PT, R9.reuse, RZ, PT ;  /* 0x000000ff0900720c */ /* 0x040fe40003f45270 */
[----:B------:R-:W-:Y:S02]  /*06d0*/  ISETP.NE.AND P1, PT, R9, RZ, PT ;  /* 0x000000ff0900720c */ /* 0x000fe40003f25270 */
[----:B------:R-:W-:Y:S01]  /*06e0*/  LOP3.LUT R5, R3, 0x7fffff, RZ, 0xc0, !PT ;  /* 0x007fffff03057812 */ /* 0x000fe200078ec0ff */
[----:B------:R-:W-:Y:S01]  /*06f0*/  FFMA.RP R3, R10, R8, R7 ;  /* 0x000000080a037223 */ /* 0x000fe20000008007 */
[----:B------:R-:W-:Y:S02]  /*0700*/  VIADD R8, R9, 0x20 ;  /* 0x0000002009087836 */ /* 0x000fe40000000000 */
[----:B------:R-:W-:Y:S01]  /*0710*/  LOP3.LUT R5, R5, 0x800000, RZ, 0xfc, !PT ;  /* 0x0080000005057812 */ /* 0x000fe200078efcff */
[----:B------:R-:W-:Y:S01]  /*0720*/  IMAD.MOV R7, RZ, RZ, -R9 ;  /* 0x000000ffff077224 */ /* 0x000fe200078e0a09 */
[----:B------:R-:W-:-:S02]  /*0730*/  FSETP.NEU.FTZ.AND P0, PT, R3, R6, PT ;  /* 0x000000060300720b */ /* 0x000fc40003f1d000 */
[----:B------:R-:W-:Y:S02]  /*0740*/  SHF.L.U32 R8, R5, R8, RZ ;  /* 0x0000000805087219 */ /* 0x000fe400000006ff */
[----:B------:R-:W-:Y:S02]  /*0750*/  SEL R6, R7, RZ, P2 ;  /* 0x000000ff07067207 */ /* 0x000fe40001000000 */
[----:B------:R-:W-:Y:S02]  /*0760*/  ISETP.NE.AND P1, PT, R8, RZ, P1 ;  /* 0x000000ff0800720c */ /* 0x000fe40000f25270 */
[----:B------:R-:W-:Y:S02]  /*0770*/  SHF.R.U32.HI R6, RZ, R6, R5 ;  /* 0x00000006ff067219 */ /* 0x000fe40000011605 */
[----:B------:R-:W-:Y:S02]  /*0780*/  PLOP3.LUT P0, PT, P0, P1, PT, 0xf8, 0x8f ;  /* 0x00000000008f781c */ /* 0x000fe40000703f70 */
[----:B------:R-:W-:-:S02]  /*0790*/  SHF.R.U32.HI R8, RZ, 0x1, R6 ;  /* 0x00000001ff087819 */ /* 0x000fc40000011606 */
[----:B------:R-:W-:-:S04]  /*07a0*/  SEL R3, RZ, 0x1, !P0 ;  /* 0x00000001ff037807 */ /* 0x000fc80004000000 */
[----:B------:R-:W-:-:S04]  /*07b0*/  LOP3.LUT R3, R3, 0x1, R8, 0xf8, !PT ;  /* 0x0000000103037812 */ /* 0x000fc800078ef808 */
[----:B------:R-:W-:-:S05]  /*07c0*/  LOP3.LUT R3, R3, R6, RZ, 0xc0, !PT ;  /* 0x0000000603037212 */ /* 0x000fca00078ec0ff */
[----:B------:R-:W-:-:S05]  /*07d0*/  IMAD.IADD R3, R8, 0x1, R3 ;  /* 0x0000000108037824 */ /* 0x000fca00078e0203 */
[----:B------:R-:W-:Y:S01]  /*07e0*/  LOP3.LUT R0, R3, R0, RZ, 0xfc, !PT ;  /* 0x0000000003007212 */ /* 0x000fe200078efcff */
[----:B------:R-:W-:Y:S06]  /*07f0*/  BRA `(.L_x_37) ;  /* 0x0000000000107947 */ /* 0x000fec0003800000 */
.L_x_36:
[----:B------:R-:W-:-:S04]  /*0800*/  LOP3.LUT R0, R0, 0x80000000, RZ, 0xc0, !PT ;  /* 0x8000000000007812 */ /* 0x000fc800078ec0ff */
[----:B------:R-:W-:Y:S01]  /*0810*/  LOP3.LUT R0, R0, 0x7f800000, RZ, 0xfc, !PT ;  /* 0x7f80000000007812 */ /* 0x000fe200078efcff */
[----:B------:R-:W-:Y:S06]  /*0820*/  BRA `(.L_x_37) ;  /* 0x0000000000047947 */ /* 0x000fec0003800000 */
.L_x_35:
[----:B------:R-:W-:-:S07]  /*0830*/  IMAD R0, R6, 0x800000, R0 ;  /* 0x0080000006007824 */ /* 0x000fce00078e0200 */
.L_x_37:
[----:B------:R-:W-:Y:S05]  /*0840*/  BSYNC.RECONVERGENT B2 ;  /* 0x0000000000027941 */ /* 0x000fea0003800200 */
.L_x_34:
[----:B------:R-:W-:Y:S05]  /*0850*/  BRA `(.L_x_38) ;  /* 0x0000000000207947 */ /* 0x000fea0003800000 */
.L_x_33:
[----:B------:R-:W-:-:S04]  /*0860*/  LOP3.LUT R0, R8, 0x80000000, R7, 0x48, !PT ;  /* 0x8000000008007812 */ /* 0x000fc800078e4807 */
[----:B------:R-:W-:Y:S01]  /*0870*/  LOP3.LUT R0, R0, 0x7f800000, RZ, 0xfc, !PT ;  /* 0x7f80000000007812 */ /* 0x000fe200078efcff */
[----:B------:R-:W-:Y:S06]  /*0880*/  BRA `(.L_x_38) ;  /* 0x0000000000147947 */ /* 0x000fec0003800000 */
.L_x_32:
[----:B------:R-:W-:Y:S01]  /*0890*/  LOP3.LUT R0, R8, 0x80000000, R7, 0x48, !PT ;  /* 0x8000000008007812 */ /* 0x000fe200078e4807 */
[----:B------:R-:W-:Y:S06]  /*08a0*/  BRA `(.L_x_38) ;  /* 0x00000000000c7947 */ /* 0x000fec0003800000 */
.L_x_31:
[----:B------:R-:W0:Y:S01]  /*08b0*/  MUFU.RSQ R0, -QNAN ;  /* 0xffc0000000007908 */ /* 0x000e220000001400 */
[----:B------:R-:W-:Y:S05]  /*08c0*/  BRA `(.L_x_38) ;  /* 0x0000000000047947 */ /* 0x000fea0003800000 */
.L_x_30:
[----:B------:R-:W-:-:S07]  /*08d0*/  FADD.FTZ R0, R0, R3 ;  /* 0x0000000300007221 */ /* 0x000fce0000010000 */
.L_x_38:
[----:B------:R-:W-:Y:S05]  /*08e0*/  BSYNC.RECONVERGENT B1 ;  /* 0x0000000000017941 */ /* 0x000fea0003800200 */
.L_x_28:
[----:B------:R-:W-:-:S04]  /*08f0*/  IMAD.MOV.U32 R5, RZ, RZ, 0x0 ;  /* 0x00000000ff057424 */ /* 0x000fc800078e00ff */
[----:B0-----:R-:W-:Y:S05]  /*0900*/  RET.REL.NODEC R4 `(_Z10NormalizeWPfS_S_i) ;  /* 0xfffffff404bc7950 */ /* 0x001fea0003c3ffff */
.L_x_39:
        /* <DEDUP_REMOVED lines=15> */
.L_x_48:


//--------------------- .text._Z9FindNormWPfS_i   --------------------------
	.section	.text._Z9FindNormWPfS_i,"ax",@progbits
	.align	128
        .global         _Z9FindNormWPfS_i
        .type           _Z9FindNormWPfS_i,@function
        .size           _Z9FindNormWPfS_i,(.L_x_55 - _Z9FindNormWPfS_i)
        .other          _Z9FindNormWPfS_i,@"STO_CUDA_ENTRY STV_DEFAULT"
_Z9FindNormWPfS_i:
.text._Z9FindNormWPfS_i:
[----:B------:R-:W-:Y:S01]  /*0000*/  LDC R1, c[0x0][0x37c] ;  /* 0x0000df00ff017b82 */ /* 0x000fe20000000800 */
[----:B------:R-:W0:Y:S07]  /*0010*/  S2R R7, SR_TID.X ;  /* 0x0000000000077919 */ /* 0x000e2e0000002100 */
[----:B------:R-:W0:Y:S01]  /*0020*/  S2UR UR4, SR_CTAID.X ;  /* 0x00000000000479c3 */ /* 0x000e220000002500 */
[----:B------:R-:W1:Y:S01]  /*0030*/  LDCU UR5, c[0x0][0x390] ;  /* 0x00007200ff0577ac */ /* 0x000e620008000800 */
[----:B------:R-:W2:Y:S06]  /*0040*/  LDCU.64 UR6, c[0x0][0x358] ;  /* 0x00006b00ff0677ac */ /* 0x000eac0008000a00 */
[----:B------:R-:W0:Y:S02]  /*0050*/  LDC R4, c[0x0][0x360] ;  /* 0x0000d800ff047b82 */ /* 0x000e240000000800 */
[----:B0-----:R-:W-:-:S05]  /*0060*/  IMAD R5, R4, UR4, R7 ;  /* 0x0000000404057c24 */ /* 0x001fca000f8e0207 */
[----:B-1----:R-:W-:-:S13]  /*0070*/  ISETP.GE.U32.AND P0, PT, R5, UR5, PT ;  /* 0x0000000505007c0c */ /* 0x002fda000bf06070 */
[----:B------:R-:W0:Y:S02]  /*0080*/  @!P0 LDC.64 R2, c[0x0][0x380] ;  /* 0x0000e000ff028b82 */ /* 0x000e240000000a00 */
[----:B0-----:R-:W-:-:S06]  /*0090*/  @!P0 IMAD.WIDE.U32 R2, R5, 0x4, R2 ;  /* 0x0000000405028825 */ /* 0x001fcc00078e0002 */
[----:B--2---:R-:W2:Y:S01]  /*00a0*/  @!P0 LDG.E R3, desc[UR6][R2.64] ;  /* 0x0000000602038981 */ /* 0x004ea2000c1e1900 */
[----:B------:R-:W0:Y:S01]  /*00b0*/  S2UR UR5, SR_CgaCtaId ;  /* 0x00000000000579c3 */ /* 0x000e220000008800 */
[----:B------:R-:W-:Y:S01]  /*00c0*/  UMOV UR4, 0x400 ;  /* 0x0000040000047882 */ /* 0x000fe20000000000 */
[----:B------:R-:W-:Y:S01]  /*00d0*/  ISETP.GE.U32.AND P1, PT, R4, 0x2, PT ;  /* 0x000000020400780c */ /* 0x000fe20003f26070 */
[----:B0-----:R-:W-:-:S06]  /*00e0*/  ULEA UR4, UR5, UR4, 0x18 ;  /* 0x0000000405047291 */ /* 0x001fcc000f8ec0ff */
[----:B------:R-:W-:-:S05]  /*00f0*/  LEA R0, R7, UR4, 0x2 ;  /* 0x0000000407007c11 */ /* 0x000fca000f8e10ff */
[----:B--2---:R-:W-:Y:S04]  /*0100*/  @!P0 STS [R0], R3 ;  /* 0x0000000300008388 */ /* 0x004fe80000000800 */
[----:B------:R-:W-:Y:S01]  /*0110*/  @P0 STS [R0], RZ ;  /* 0x000000ff00000388 */ /* 0x000fe20000000800 */
[----:B------:R-:W-:Y:S01]  /*0120*/  BAR.SYNC.DEFER_BLOCKING 0x0 ;  /* 0x0000000000007b1d */ /* 0x000fe20000010000 */
[----:B------:R-:W-:-:S05]  /*0130*/  ISETP.NE.AND P0, PT, R7, RZ, PT ;  /* 0x000000ff0700720c */ /* 0x000fca0003f05270 */
[----:B------:R-:W0:Y:S02]  /*0140*/  LDS R5, [R0] ;  /* 0x0000000000057984 */ /* 0x000e240000000800 */
[----:B0-----:R-:W-:-:S05]  /*0150*/  FMUL R5, R5, R5 ;  /* 0x0000000505057220 */ /* 0x001fca0000400000 */
[----:B------:R0:W-:Y:S01]  /*0160*/  STS [R0], R5 ;  /* 0x0000000500007388 */ /* 0x0001e20000000800 */
[----:B------:R-:W-:Y:S06]  /*0170*/  BAR.SYNC.DEFER_BLOCKING 0x0 ;  /* 0x0000000000007b1d */ /* 0x000fec0000010000 */
[----:B------:R-:W-:Y:S05]  /*0180*/  @!P1 BRA `(.L_x_40) ;  /* 0x00000000002c9947 */ /* 0x000fea0003800000 */
.L_x_41:
[----:B------:R-:W-:-:S04]  /*0190*/  SHF.R.U32.HI R6, RZ, 0x1, R4 ;  /* 0x00000001ff067819 */ /* 0x000fc80000011604 */
[----:B------:R-:W-:-:S13]  /*01a0*/  ISETP.GE.U32.AND P1, PT, R7, R6, PT ;  /* 0x000000060700720c */ /* 0x000fda0003f26070 */
[----:B------:R-:W-:Y:S01]  /*01b0*/  @!P1 IMAD R3, R6, 0x4, R0 ;  /* 0x0000000406039824 */ /* 0x000fe200078e0200 */
[----:B------:R-:W-:Y:S05]  /*01c0*/  @!P1 LDS R2, [R0] ;  /* 0x0000000000029984 */ /* 0x000fea0000000800 */
[----:B------:R-:W0:Y:S02]  /*01d0*/  @!P1 LDS R3, [R3] ;  /* 0x0000000003039984 */ /* 0x000e240000000800 */
[----:B0-----:R-:W-:-:S05]  /*01e0*/  @!P1 FADD R5, R2, R3 ;  /* 0x0000000302059221 */ /* 0x001fca0000000000 */
[----:B------:R1:W-:Y:S01]  /*01f0*/  @!P1 STS [R0], R5 ;  /* 0x0000000500009388 */ /* 0x0003e20000000800 */
[----:B------:R-:W-:Y:S01]  /*0200*/  BAR.SYNC.DEFER_BLOCKING 0x0 ;  /* 0x0000000000007b1d */ /* 0x000fe20000010000 */
[----:B------:R-:W-:Y:S01]  /*0210*/  ISETP.GT.U32.AND P1, PT, R4, 0x3, PT ;  /* 0x000000030400780c */ /* 0x000fe20003f24070 */
[----:B------:R-:W-:-:S12]  /*0220*/  IMAD.MOV.U32 R4, RZ, RZ, R6 ;  /* 0x000000ffff047224 */ /* 0x000fd800078e0006 */
[----:B-1----:R-:W-:Y:S05]  /*0230*/  @P1 BRA `(.L_x_41) ;  /* 0xfffffffc00d41947 */ /* 0x002fea000383ffff */
.L_x_40:
[----:B------:R-:W-:Y:S05]  /*0240*/  @P0 EXIT ;  /* 0x000000000000094d */ /* 0x000fea0003800000 */
[----:B------:R-:W1:Y:S01]  /*0250*/  S2UR UR5, SR_CgaCtaId ;  /* 0x00000000000579c3 */ /* 0x000e620000008800 */
[----:B------:R-:W-:-:S07]  /*0260*/  UMOV UR4, 0x400 ;  /* 0x0000040000047882 */ /* 0x000fce0000000000 */
[----:B------:R-:W2:Y:S01]  /*0270*/  LDC.64 R2, c[0x0][0x388] ;  /* 0x0000e200ff027b82 */ /* 0x000ea20000000a00 */
[----:B-1----:R-:W-:-:S09]  /*0280*/  ULEA UR4, UR5, UR4, 0x18 ;  /* 0x0000000405047291 */ /* 0x002fd2000f8ec0ff */
[----:B0-----:R-:W2:Y:S04]  /*0290*/  LDS R5, [UR4] ;  /* 0x00000004ff057984 */ /* 0x001ea80008000800 */
[----:B--2---:R-:W-:Y:S01]  /*02a0*/  REDG.E.ADD.F32.FTZ.RN.STRONG.GPU desc[UR6][R2.64], R5 ;  /* 0x00000005020079a6 */ /* 0x004fe2000c12f306 */
[----:B------:R-:W-:Y:S05]  /*02b0*/  EXIT ;  /* 0x000000000000794d */ /* 0x000fea0003800000 */
.L_x_42:
        /* <DEDUP_REMOVED lines=12> */
.L_x_55:


//--------------------- .text._Z10Av_ProductPfS_S_i --------------------------
	.section	.text._Z10Av_ProductPfS_S_i,"ax",@progbits
	.align	128
        .global         _Z10Av_ProductPfS_S_i
        .type           _Z10Av_ProductPfS_S_i,@function
        .size           _Z10Av_ProductPfS_S_i,(.L_x_56 - _Z10Av_ProductPfS_S_i)
        .other          _Z10Av_ProductPfS_S_i,@"STO_CUDA_ENTRY STV_DEFAULT"
_Z10Av_ProductPfS_S_i:
.text._Z10Av_ProductPfS_S_i:
[----:B------:R-:W-:Y:S01]  /*0000*/  LDC R1, c[0x0][0x37c] ;  /* 0x0000df00ff017b82 */ /* 0x000fe20000000800 */
[----:B------:R-:W0:Y:S07]  /*0010*/  LDCU UR14, c[0x0][0x398] ;  /* 0x00007300ff0e77ac */ /* 0x000e2e0008000800 */
[----:B------:R-:W1:Y:S01]  /*0020*/  S2UR UR11, SR_CTAID.X ;  /* 0x00000000000b79c3 */ /* 0x000e620000002500 */
[----:B------:R-:W-:Y:S01]  /*0030*/  HFMA2 R49, -RZ, RZ, 0, 0 ;  /* 0x00000000ff317431 */ /* 0x000fe200000001ff */
[----:B------:R-:W2:Y:S01]  /*0040*/  LDCU.64 UR12, c[0x0][0x358] ;  /* 0x00006b00ff0c77ac */ /* 0x000ea20008000a00 */
[----:B0-----:R-:W-:-:S09]  /*0050*/  UISETP.GE.AND UP0, UPT, UR14, 0x1, UPT ;  /* 0x000000010e00788c */ /* 0x001fd2000bf06270 */
[----:B--2---:R-:W-:Y:S05]  /*0060*/  BRA.U !UP0, `(.L_x_43) ;  /* 0x0000001908f47547 */ /* 0x004fea000b800000 */
[----:B------:R-:W0:Y:S01]  /*0070*/  S2R R45, SR_TID.X ;  /* 0x00000000002d7919 */ /* 0x000e220000002100 */
[----:B------:R-:W2:Y:S01]  /*0080*/  S2UR UR6, SR_CgaCtaId ;  /* 0x00000000000679c3 */ /* 0x000ea20000008800 */
[----:B-1----:R-:W-:Y:S01]  /*0090*/  USHF.L.U32 UR10, UR11, 0x5, URZ ;  /* 0x000000050b0a7899 */ /* 0x002fe200080006ff */
[----:B------:R-:W-:Y:S01]  /*00a0*/  IMAD.U32 R0, RZ, RZ, UR14 ;  /* 0x0000000eff007e24 */ /* 0x000fe2000f8e00ff */
[----:B------:R-:W-:Y:S01]  /*00b0*/  UMOV UR5, 0x400 ;  /* 0x0000040000057882 */ /* 0x000fe20000000000 */
[----:B------:R-:W-:Y:S01]  /*00c0*/  UIMAD UR4, UR11, UR14, URZ ;  /* 0x0000000e0b0472a4 */ /* 0x000fe2000f8e02ff */
[----:B------:R-:W-:Y:S01]  /*00d0*/  MOV R49, RZ ;  /* 0x000000ff00317202 */ /* 0x000fe20000000f00 */
[----:B------:R-:W-:Y:S01]  /*00e0*/  UIMAD UR8, UR14, UR14, URZ ;  /* 0x0000000e0e0872a4 */ /* 0x000fe2000f8e02ff */
[----:B------:R-:W-:Y:S01]  /*00f0*/  IMAD.U32 R46, RZ, RZ, UR10 ;  /* 0x0000000aff2e7e24 */ /* 0x000fe2000f8e00ff */
[----:B------:R-:W1:Y:S01]  /*0100*/  LDC.64 R2, c[0x0][0x380] ;  /* 0x0000e000ff027b82 */ /* 0x000e620000000a00 */
[----:B------:R-:W-:Y:S01]  /*0110*/  USHF.L.U32 UR7, UR4, 0x5, URZ ;  /* 0x0000000504077899 */ /* 0x000fe200080006ff */
[----:B------:R-:W-:Y:S01]  /*0120*/  MOV R42, UR10 ;  /* 0x0000000a002a7c02 */ /* 0x000fe20008000f00 */
[----:B------:R-:W-:Y:S01]  /*0130*/  IMAD.U32 R5, RZ, RZ, UR10 ;  /* 0x0000000aff057e24 */ /* 0x000fe2000f8e00ff */
[----:B------:R-:W-:Y:S01]  /*0140*/  MOV R28, UR10 ;  /* 0x0000000a001c7c02 */ /* 0x000fe20008000f00 */
[----:B------:R-:W-:Y:S01]  /*0150*/  VIADD R46, R46, 0x15 ;  /* 0x000000152e2e7836 */ /* 0x000fe20000000000 */
[----:B------:R-:W-:Y:S01]  /*0160*/  MOV R41, UR10 ;  /* 0x0000000a00297c02 */ /* 0x000fe20008000f00 */
[----:B------:R-:W-:Y:S01]  /*0170*/  IMAD.U32 R39, RZ, RZ, UR10 ;  /* 0x0000000aff277e24 */ /* 0x000fe2000f8e00ff */
        /* <DEDUP_REMOVED lines=8> */
[----:B--2---:R-:W-:Y:S01]  /*0200*/  ULEA UR9, UR6, UR5, 0x18 ;  /* 0x0000000506097291 */ /* 0x004fe2000f8ec0ff */
[----:B------:R-:W-:Y:S01]  /*0210*/  MOV R34, UR10 ;  /* 0x0000000a00227c02 */ /* 0x000fe20008000f00 */
[----:B------:R-:W-:Y:S01]  /*0220*/  UIADD3 UR5, UPT, UPT, UR5, 0x1000, URZ ;  /* 0x0000100005057890 */ /* 0x000fe2000fffe0ff */
[----:B------:R-:W-:Y:S01]  /*0230*/  MOV R32, UR10 ;  /* 0x0000000a00207c02 */ /* 0x000fe20008000f00 */
[----:B------:R-:W-:Y:S01]  /*0240*/  IMAD.U32 R20, RZ, RZ, UR10 ;  /* 0x0000000aff147e24 */ /* 0x000fe2000f8e00ff */
[----:B------:R-:W-:Y:S01]  /*0250*/  MOV R52, UR10 ;  /* 0x0000000a00347c02 */ /* 0x000fe20008000f00 */
[----:B------:R-:W-:Y:S01]  /*0260*/  IMAD.U32 R16, RZ, RZ, UR10 ;  /* 0x0000000aff107e24 */ /* 0x000fe2000f8e00ff */
[----:B------:R-:W-:Y:S01]  /*0270*/  MOV R4, UR10 ;  /* 0x0000000a00047c02 */ /* 0x000fe20008000f00 */
[----:B------:R-:W-:Y:S01]  /*0280*/  IMAD.U32 R26, RZ, RZ, UR10 ;  /* 0x0000000aff1a7e24 */ /* 0x000fe2000f8e00ff */
[----:B------:R-:W-:Y:S01]  /*0290*/  MOV R50, UR10 ;  /* 0x0000000a00327c02 */ /* 0x000fe20008000f00 */
[----:B------:R-:W-:Y:S01]  /*02a0*/  ULEA UR5, UR6, UR5, 0x18 ;  /* 0x0000000506057291 */ /* 0x000fe2000f8ec0ff */
[----:B------:R-:W-:Y:S01]  /*02b0*/  MOV R48, UR10 ;  /* 0x0000000a00307c02 */ /* 0x000fe20008000f00 */
[----:B------:R-:W-:Y:S01]  /*02c0*/  VIADD R5, R5, 0x3 ;  /* 0x0000000305057836 */ /* 0x000fe20000000000 */
[----:B------:R-:W-:Y:S01]  /*02d0*/  MOV R8, UR10 ;  /* 0x0000000a00087c02 */ /* 0x000fe20008000f00 */
[----:B0-----:R-:W-:Y:S01]  /*02e0*/  IMAD R9, R46, UR14, R45 ;  /* 0x0000000e2e097c24 */ /* 0x001fe2000f8e022d */
[----:B------:R-:W-:Y:S01]  /*02f0*/  MOV R10, UR10 ;  /* 0x0000000a000a7c02 */ /* 0x000fe20008000f00 */
[----:B------:R-:W-:Y:S01]  /*0300*/  VIADD R39, R39, 0x6 ;  /* 0x0000000627277836 */ /* 0x000fe20000000000 */
        /* <DEDUP_REMOVED lines=10> */
[C---:B------:R-:W-:Y:S01]  /*03b0*/  LEA R47, R45.reuse, UR9, 0x7 ;  /* 0x000000092d2f7c11 */ /* 0x040fe2000f8e38ff */
[----:B------:R-:W-:Y:S01]  /*03c0*/  VIADD R16, R16, 0x1b ;  /* 0x0000001b10107836 */ /* 0x000fe20000000000 */
[----:B------:R-:W-:Y:S01]  /*03d0*/  IADD3 R42, PT, PT, R42, 0x2, RZ ;  /* 0x000000022a2a7810 */ /* 0x000fe20007ffe0ff */
[----:B------:R-:W-:Y:S01]  /*03e0*/  VIADD R26, R26, 0x1e ;  /* 0x0000001e1a1a7836 */ /* 0x000fe20000000000 */
[----:B------:R-:W-:Y:S01]  /*03f0*/  IADD3 R28, PT, PT, R28, 0x17, RZ ;  /* 0x000000171c1c7810 */ /* 0x000fe20007ffe0ff */
[C---:B------:R-:W-:Y:S01]  /*0400*/  IMAD R46, R45.reuse, -0x7c, R47 ;  /* 0xffffff842d2e7824 */ /* 0x040fe200078e022f */
[----:B------:R-:W-:Y:S01]  /*0410*/  IADD3 R44, PT, PT, R45, UR7, RZ ;  /* 0x000000072d2c7c10 */ /* 0x000fe2000fffe0ff */
[--C-:B------:R-:W-:Y:S01]  /*0420*/  IMAD R43, R42, UR14, R45.reuse ;  /* 0x0000000e2a2b7c24 */ /* 0x100fe2000f8e022d */
[----:B------:R-:W-:Y:S01]  /*0430*/  IADD3 R41, PT, PT, R41, 0x4, RZ ;  /* 0x0000000429297810 */ /* 0x000fe20007ffe0ff */
[--C-:B------:R-:W-:Y:S01]  /*0440*/  IMAD R42, R5, UR14, R45.reuse ;  /* 0x0000000e052a7c24 */ /* 0x100fe2000f8e022d */
[----:B------:R-:W-:Y:S01]  /*0450*/  IADD3 R40, PT, PT, R40, 0x5, RZ ;  /* 0x0000000528287810 */ /* 0x000fe20007ffe0ff */
[----:B------:R-:W-:Y:S01]  /*0460*/  IMAD R11, R28, UR14, R45 ;  /* 0x0000000e1c0b7c24 */ /* 0x000fe2000f8e022d */
[----:B------:R-:W-:Y:S01]  /*0470*/  IADD3 R38, PT, PT, R38, 0x7, RZ ;  /* 0x0000000726267810 */ /* 0x000fe20007ffe0ff */
[----:B-1----:R-:W-:Y:S01]  /*0480*/  IMAD.WIDE.U32 R2, R44, 0x4, R2 ;  /* 0x000000042c027825 */ /* 0x002fe200078e0002 */
[----:B------:R-:W-:Y:S01]  /*0490*/  IADD3 R37, PT, PT, R37, 0x8, RZ ;  /* 0x0000000825257810 */ /* 0x000fe20007ffe0ff */
[----:B------:R-:W0:Y:S01]  /*04a0*/  LDCU UR15, c[0x0][0x398] ;  /* 0x00007300ff0f77ac */ /* 0x000e220008000800 */
[----:B------:R-:W-:Y:S01]  /*04b0*/  IADD3 R35, PT, PT, R35, 0xa, RZ ;  /* 0x0000000a23237810 */ /* 0x000fe20007ffe0ff */
[--C-:B------:R-:W-:Y:S01]  /*04c0*/  IMAD R41, R41, UR14, R45.reuse ;  /* 0x0000000e29297c24 */ /* 0x100fe2000f8e022d */
        /* <DEDUP_REMOVED lines=26> */
[C---:B------:R-:W-:Y:S01]  /*0670*/  IADD3 R0, PT, PT, R45.reuse, UR7, R0 ;  /* 0x000000072d007c10 */ /* 0x040fe2000fffe000 */
[--C-:B------:R-:W-:Y:S01]  /*0680*/  IMAD R6, R6, UR14, R45.reuse ;  /* 0x0000000e06067c24 */ /* 0x100fe2000f8e022d */
[----:B------:R-:W-:Y:S01]  /*0690*/  LEA R28, R45, UR5, 0x2 ;  /* 0x000000052d1c7c11 */ /* 0x000fe2000f8e10ff */
[----:B------:R-:W-:Y:S01]  /*06a0*/  IMAD R7, R48, UR14, R45 ;  /* 0x0000000e30077c24 */ /* 0x000fe2000f8e022d */
[----:B------:R-:W-:-:S02]  /*06b0*/  ULEA UR4, UR4, UR14, 0x5 ;  /* 0x0000000e04047291 */ /* 0x000fc4000f8e28ff */
[--C-:B------:R-:W-:Y:S02]  /*06c0*/  IMAD R8, R8, UR14, R45.reuse ;  /* 0x0000000e08087c24 */ /* 0x100fe4000f8e022d */
[--C-:B------:R-:W-:Y:S02]  /*06d0*/  IMAD R10, R10, UR14, R45.reuse ;  /* 0x0000000e0a0a7c24 */ /* 0x100fe4000f8e022d */
[--C-:B------:R-:W-:Y:S02]  /*06e0*/  IMAD R20, R20, UR14, R45.reuse ;  /* 0x0000000e14147c24 */ /* 0x100fe4000f8e022d */
[--C-:B------:R-:W-:Y:S02]  /*06f0*/  IMAD R21, R18, UR14, R45.reuse ;  /* 0x0000000e12157c24 */ /* 0x100fe4000f8e022d */
[--C-:B------:R-:W-:Y:S02]  /*0700*/  IMAD R22, R22, UR14, R45.reuse ;  /* 0x0000000e16167c24 */ /* 0x100fe4000f8e022d */
[----:B------:R-:W-:-:S02]  /*0710*/  IMAD R23, R16, UR14, R45 ;  /* 0x0000000e10177c24 */ /* 0x000fc4000f8e022d */
[--C-:B------:R-:W-:Y:S02]  /*0720*/  IMAD R24, R24, UR14, R45.reuse ;  /* 0x0000000e18187c24 */ /* 0x100fe4000f8e022d */
[--C-:B------:R-:W-:Y:S02]  /*0730*/  IMAD R25, R14, UR14, R45.reuse ;  /* 0x0000000e0e197c24 */ /* 0x100fe4000f8e022d */
[--C-:B------:R-:W-:Y:S02]  /*0740*/  IMAD R26, R26, UR14, R45.reuse ;  /* 0x0000000e1a1a7c24 */ /* 0x100fe4000f8e022d */
[----:B------:R-:W-:Y:S02]  /*0750*/  IMAD R27, R12, UR14, R45 ;  /* 0x0000000e0c1b7c24 */ /* 0x000fe4000f8e022d */
[----:B0-----:R-:W-:-:S07]  /*0760*/  IMAD R29, R45, 0x7c, R46 ;  /* 0x0000007c2d1d7824 */ /* 0x001fce00078e022e */
.L_x_44:
[C---:B------:R-:W-:Y:S02]  /*0770*/  IADD3 R14, PT, PT, R44.reuse, UR15, RZ ;  /* 0x0000000f2c0e7c10 */ /* 0x040fe4000fffe0ff */
[----:B------:R-:W-:Y:S02]  /*0780*/  CS2R R50, SRZ ;  /* 0x0000000000327805 */ /* 0x000fe4000001ff00 */
[----:B------:R-:W-:Y:S02]  /*0790*/  ISETP.GE.AND P0, PT, R44, UR8, PT ;  /* 0x000000082c007c0c */ /* 0x000fe4000bf06270 */
[C---:B------:R-:W-:Y:S02]  /*07a0*/  ISETP.GE.AND P1, PT, R14.reuse, UR8, PT ;  /* 0x000000080e007c0c */ /* 0x040fe4000bf26270 */
[----:B------:R-:W-:-:S09]  /*07b0*/  IADD3 R14, PT, PT, R14, UR15, RZ ;  /* 0x0000000f0e0e7c10 */ /* 0x000fd2000fffe0ff */
[----:B------:R-:W2:Y:S01]  /*07c0*/  @!P0 LDG.E R51, desc[UR12][R2.64] ;  /* 0x0000000c02338981 */ /* 0x000ea2000c1e1900 */
[----:B------:R-:W-:Y:S01]  /*07d0*/  IMAD.MOV.U32 R48, RZ, RZ, RZ ;  /* 0x000000ffff307224 */ /* 0x000fe200078e00ff */
[----:B------:R-:W0:Y:S01]  /*07e0*/  @!P1 LDC.64 R12, c[0x0][0x380] ;  /* 0x0000e000ff0c9b82 */ /* 0x000e220000000a00 */
[C---:B------:R-:W-:Y:S02]  /*07f0*/  ISETP.GE.AND P0, PT, R14.reuse, UR8, PT ;  /* 0x000000080e007c0c */ /* 0x040fe4000bf06270 */
[----:B------:R-:W-:Y:S01]  /*0800*/  IADD3 R15, PT, PT, R14, UR15, RZ ;  /* 0x0000000f0e0f7c10 */ /* 0x000fe2000fffe0ff */
[----:B0-----:R-:W-:-:S10]  /*0810*/  @!P1 IMAD.WIDE.U32 R18, R0, 0x4, R12 ;  /* 0x0000000400129825 */ /* 0x001fd400078e000c */
[----:B------:R-:W0:Y:S01]  /*0820*/  @!P0 LDC.64 R12, c[0x0][0x380] ;  /* 0x0000e000ff0c8b82 */ /* 0x000e220000000a00 */
[----:B------:R1:W3:Y:S01]  /*0830*/  @!P1 LDG.E R48, desc[UR12][R18.64] ;  /* 0x0000000c12309981 */ /* 0x0002e2000c1e1900 */
[----:B------:R-:W-:Y:S01]  /*0840*/  ISETP.GE.AND P1, PT, R15, UR8, PT ;  /* 0x000000080f007c0c */ /* 0x000fe2000bf26270 */
[----:B------:R-:W-:Y:S02]  /*0850*/  IMAD.MOV.U32 R14, RZ, RZ, RZ ;  /* 0x000000ffff0e7224 */ /* 0x000fe400078e00ff */
[----:B0-----:R-:W-:-:S10]  /*0860*/  @!P0 IMAD.WIDE.U32 R16, R43, 0x4, R12 ;  /* 0x000000042b108825 */ /* 0x001fd400078e000c */
[----:B------:R-:W0:Y:S01]  /*0870*/  @!P1 LDC.64 R12, c[0x0][0x380] ;  /* 0x0000e000ff0c9b82 */ /* 0x000e220000000a00 */
[----:B------:R4:W5:Y:S01]  /*0880*/  @!P0 LDG.E R14, desc[UR12][R16.64] ;  /* 0x0000000c100e8981 */ /* 0x000962000c1e1900 */
[----:B------:R-:W-:Y:S02]  /*0890*/  IADD3 R15, PT, PT, R15, UR15, RZ ;  /* 0x0000000f0f0f7c10 */ /* 0x000fe4000fffe0ff */
[----:B------:R-:W-:Y:S02]  /*08a0*/  CS2R R52, SRZ ;  /* 0x0000000000347805 */ /* 0x000fe4000001ff00 */
[C---:B------:R-:W-:Y:S02]  /*08b0*/  ISETP.GE.AND P0, PT, R15.reuse, UR8, PT ;  /* 0x000000080f007c0c */ /* 0x040fe4000bf06270 */
[----:B------:R-:W-:-:S11]  /*08c0*/  IADD3 R15, PT, PT, R15, UR15, RZ ;  /* 0x0000000f0f0f7c10 */ /* 0x000fd6000fffe0ff */
[----:B-1----:R-:W1:Y:S01]  /*08d0*/  @!P0 LDC.64 R18, c[0x0][0x380] ;  /* 0x0000e000ff128b82 */ /* 0x002e620000000a00 */
[----:B0-----:R-:W-:-:S05]  /*08e0*/  @!P1 IMAD.WIDE.U32 R12, R42, 0x4, R12 ;  /* 0x000000042a0c9825 */ /* 0x001fca00078e000c */
[----:B------:R0:W3:Y:S01]  /*08f0*/  @!P1 LDG.E R52, desc[UR12][R12.64] ;  /* 0x0000000c0c349981 */ /* 0x0000e2000c1e1900 */
[----:B------:R-:W-:-:S13]  /*0900*/  ISETP.GE.AND P1, PT, R15, UR8, PT ;  /* 0x000000080f007c0c */ /* 0x000fda000bf26270 */
[----:B----4-:R-:W4:Y:S01]  /*0910*/  @!P1 LDC.64 R16, c[0x0][0x380] ;  /* 0x0000e000ff109b82 */ /* 0x010f220000000a00 */
[----:B------:R-:W-:Y:S02]  /*0920*/  VIADD R15, R15, UR15 ;  /* 0x0000000f0f0f7c36 */ /* 0x000fe40008000000 */
[----:B-1----:R-:W-:-:S05]  /*0930*/  @!P0 IMAD.WIDE.U32 R18, R41, 0x4, R18 ;  /* 0x0000000429128825 */ /* 0x002fca00078e0012 */
[----:B------:R1:W3:Y:S01]  /*0940*/  @!P0 LDG.E R50, desc[UR12][R18.64] ;  /* 0x0000000c12328981 */ /* 0x0002e2000c1e1900 */
[----:B------:R-:W-:-:S13]  /*0950*/  ISETP.GE.AND P0, PT, R15, UR8, PT ;  /* 0x000000080f007c0c */ /* 0x000fda000bf06270 */
[----:B0-----:R-:W0:Y:S01]  /*0960*/  @!P0 LDC.64 R12, c[0x0][0x380] ;  /* 0x0000e000ff0c8b82 */ /* 0x001e220000000a00 */
[----:B----4-:R-:W-:-:S05]  /*0970*/  @!P1 IMAD.WIDE.U32 R16, R40, 0x4, R16 ;  /* 0x0000000428109825 */ /* 0x010fca00078e0010 */
[----:B------:R4:W3:Y:S01]  /*0980*/  @!P1 LDG.E R53, desc[UR12][R16.64] ;  /* 0x0000000c10359981 */ /* 0x0008e2000c1e1900 */
[----:B-1----:R-:W-:Y:S02]  /*0990*/  CS2R R18, SRZ ;  /* 0x0000000000127805 */ /* 0x002fe4000001ff00 */
[----:B------:R-:W-:-:S04]  /*09a0*/  IADD3 R15, PT, PT, R15, UR15, RZ ;  /* 0x0000000f0f0f7c10 */ /* 0x000fc8000fffe0ff */
[----:B------:R-:W-:Y:S01]  /*09b0*/  ISETP.GE.AND P1, PT, R15, UR8, PT ;  /* 0x000000080f007c0c */ /* 0x000fe2000bf26270 */
[----:B0-----:R-:W-:Y:S01]  /*09c0*/  @!P0 IMAD.WIDE.U32 R12, R39, 0x4, R12 ;  /* 0x00000004270c8825 */ /* 0x001fe200078e000c */
[----:B------:R-:W-:-:S11]  /*09d0*/  IADD3 R15, PT, PT, R15, UR15, RZ ;  /* 0x0000000f0f0f7c10 */ /* 0x000fd6000fffe0ff */
[----:B----4-:R-:W0:Y:S01]  /*09e0*/  @!P1 LDC.64 R16, c[0x0][0x380] ;  /* 0x0000e000ff109b82 */ /* 0x010e220000000a00 */
[----:B------:R1:W4:Y:S01]  /*09f0*/  @!P0 LDG.E R19, desc[UR12][R12.64] ;  /* 0x0000000c0c138981 */ /* 0x000322000c1e1900 */
[----:B------:R-:W-:-:S13]  /*0a00*/  ISETP.GE.AND P0, PT, R15, UR8, PT ;  /* 0x000000080f007c0c */ /* 0x000fda000bf06270 */
[----:B-1----:R-:W1:Y:S01]  /*0a10*/  @!P0 LDC.64 R12, c[0x0][0x380] ;  /* 0x0000e000ff0c8b82 */ /* 0x002e620000000a00 */
[----:B------:R-:W-:Y:S01]  /*0a20*/  IADD3 R15, PT, PT, R15, UR15, RZ ;  /* 0x0000000f0f0f7c10 */ /* 0x000fe2000fffe0ff */
[----:B0-----:R-:W-:-:S05]  /*0a30*/  @!P1 IMAD.WIDE.U32 R16, R38, 0x4, R16 ;  /* 0x0000000426109825 */ /* 0x001fca00078e0010 */
[----:B------:R0:W4:Y:S01]  /*0a40*/  @!P1 LDG.E R18, desc[UR12][R16.64] ;  /* 0x0000000c10129981 */ /* 0x000122000c1e1900 */
[----:B-1----:R-:W-:-:S03]  /*0a50*/  @!P0 IMAD.WIDE.U32 R12, R37, 0x4, R12 ;  /* 0x00000004250c8825 */ /* 0x002fc600078e000c */
[----:B--2---:R1:W-:Y:S02]  /*0a60*/  STS [R46], R51 ;  /* 0x000000332e007388 */ /* 0x0043e40000000800 */
[----:B-1----:R-:W-:-:S06]  /*0a70*/  IMAD.MOV.U32 R51, RZ, RZ, RZ ;  /* 0x000000ffff337224 */ /* 0x002fcc00078e00ff */
[----:B------:R1:W2:Y:S01]  /*0a80*/  @!P0 LDG.E R51, desc[UR12][R12.64] ;  /* 0x0000000c0c338981 */ /* 0x0002a2000c1e1900 */
[----:B------:R-:W-:-:S13]  /*0a90*/  ISETP.GE.AND P0, PT, R15, UR8, PT ;  /* 0x000000080f007c0c */ /* 0x000fda000bf06270 */
[----:B0-----:R-:W0:Y:S01]  /*0aa0*/  @!P0 LDC.64 R16, c[0x0][0x380] ;  /* 0x0000e000ff108b82 */ /* 0x001e220000000a00 */
[----:B------:R-:W-:-:S04]  /*0ab0*/  IADD3 R15, PT, PT, R15, UR15, RZ ;  /* 0x0000000f0f0f7c10 */ /* 0x000fc8000fffe0ff */
[----:B------:R-:W-:Y:S01]  /*0ac0*/  ISETP.GE.AND P1, PT, R15, UR8, PT ;  /* 0x000000080f007c0c */ /* 0x000fe2000bf26270 */
[----:B0-----:R-:W-:-:S12]  /*0ad0*/  @!P0 IMAD.WIDE.U32 R16, R36, 0x4, R16 ;  /* 0x0000000424108825 */ /* 0x001fd800078e0010 */
[----:B-1----:R-:W0:Y:S01]  /*0ae0*/  @!P1 LDC.64 R12, c[0x0][0x380] ;  /* 0x0000e000ff0c9b82 */ /* 0x002e220000000a00 */
[----:B-----5:R1:W-:Y:S02]  /*0af0*/  STS [R46+0x100], R14 ;  /* 0x0001000e2e007388 */ /* 0x0203e40000000800 */
[----:B-1----:R-:W-:-:S06]  /*0b00*/  IMAD.MOV.U32 R14, RZ, RZ, RZ ;  /* 0x000000ffff0e7224 */ /* 0x002fcc00078e00ff */
[----:B------:R1:W5:Y:S01]  /*0b10*/  @!P0 LDG.E R14, desc[UR12][R16.64] ;  /* 0x0000000c100e8981 */ /* 0x000362000c1e1900 */
[----:B------:R-:W-:-:S04]  /*0b20*/  IADD3 R15, PT, PT, R15, UR15, RZ ;  /* 0x0000000f0f0f7c10 */ /* 0x000fc8000fffe0ff */
[----:B------:R-:W-:Y:S01]  /*0b30*/  ISETP.GE.AND P0, PT, R15, UR8, PT ;  /* 0x000000080f007c0c */ /* 0x000fe2000bf06270 */
[----:B---3--:R3:W-:Y:S01]  /*0b40*/  STS [R46+0x80], R48 ;  /* 0x000080302e007388 */ /* 0x0087e20000000800 */
[----:B0-----:R-:W-:-:S04]  /*0b50*/  @!P1 IMAD.WIDE.U32 R12, R35, 0x4, R12 ;  /* 0x00000004230c9825 */ /* 0x001fc800078e000c */
[----:B------:R-:W-:Y:S01]  /*0b60*/  VIADD R15, R15, UR15 ;  /* 0x0000000f0f0f7c36 */ /* 0x000fe20008000000 */
[----:B---3--:R-:W-:-:S06]  /*0b70*/  MOV R48, RZ ;  /* 0x000000ff00307202 */ /* 0x008fcc0000000f00 */
[----:B-1----:R-:W0:Y:S01]  /*0b80*/  @!P0 LDC.64 R16, c[0x0][0x380] ;  /* 0x0000e000ff108b82 */ /* 0x002e220000000a00 */
[----:B------:R1:W3:Y:S01]  /*0b90*/  @!P1 LDG.E R48, desc[UR12][R12.64] ;  /* 0x0000000c0c309981 */ /* 0x0002e2000c1e1900 */
[----:B------:R-:W-:-:S03]  /*0ba0*/  ISETP.GE.AND P1, PT, R15, UR8, PT ;  /* 0x000000080f007c0c */ /* 0x000fc6000bf26270 */
[----:B------:R1:W-:Y:S01]  /*0bb0*/  STS [R46+0x180], R52 ;  /* 0x000180342e007388 */ /* 0x0003e20000000800 */
[----:B------:R-:W-:-:S09]  /*0bc0*/  IADD3 R15, PT, PT, R15, UR15, RZ ;  /* 0x0000000f0f0f7c10 */ /* 0x000fd2000fffe0ff */
[----:B-1----:R-:W1:Y:S01]  /*0bd0*/  @!P1 LDC.64 R12, c[0x0][0x380] ;  /* 0x0000e000ff0c9b82 */ /* 0x002e620000000a00 */
[----:B------:R-:W-:Y:S02]  /*0be0*/  HFMA2 R52, -RZ, RZ, 0, 0 ;  /* 0x00000000ff347431 */ /* 0x000fe400000001ff */
[----:B0-----:R-:W-:-:S05]  /*0bf0*/  @!P0 IMAD.WIDE.U32 R16, R34, 0x4, R16 ;  /* 0x0000000422108825 */ /* 0x001fca00078e0010 */
[----:B------:R0:W3:Y:S01]  /*0c00*/  @!P0 LDG.E R52, desc[UR12][R16.64] ;  /* 0x0000000c10348981 */ /* 0x0000e2000c1e1900 */
[----:B------:R-:W-:-:S03]  /*0c10*/  ISETP.GE.AND P0, PT, R15, UR8, PT ;  /* 0x000000080f007c0c */ /* 0x000fc6000bf06270 */
[----:B------:R0:W-:Y:S01]  /*0c20*/  STS [R46+0x280], R53 ;  /* 0x000280352e007388 */ /* 0x0001e20000000800 */
[----:B------:R-:W-:Y:S01]  /*0c30*/  IADD3 R15, PT, PT, R15, UR15, RZ ;  /* 0x0000000f0f0f7c10 */ /* 0x000fe2000fffe0ff */
[----:B-1----:R-:W-:-:S08]  /*0c40*/  @!P1 IMAD.WIDE.U32 R12, R33, 0x4, R12 ;  /* 0x00000004210c9825 */ /* 0x002fd000078e000c */
[----:B0-----:R-:W0:Y:S01]  /*0c50*/  @!P0 LDC.64 R16, c[0x0][0x380] ;  /* 0x0000e000ff108b82 */ /* 0x001e220000000a00 */
[----:B------:R-:W-:-:S06]  /*0c60*/  IMAD.MOV.U32 R53, RZ, RZ, RZ ;  /* 0x000000ffff357224 */ /* 0x000fcc00078e00ff */
[----:B------:R1:W3:Y:S01]  /*0c70*/  @!P1 LDG.E R53, desc[UR12][R12.64] ;  /* 0x0000000c0c359981 */ /* 0x0002e2000c1e1900 */
[----:B------:R-:W-:-:S03]  /*0c80*/  ISETP.GE.AND P1, PT, R15, UR8, PT ;  /* 0x000000080f007c0c */ /* 0x000fc6000bf26270 */
[----:B------:R1:W-:Y:S10]  /*0c90*/  STS [R46+0x200], R50 ;  /* 0x000200322e007388 */ /* 0x0003f40000000800 */
[----:B-1----:R-:W1:Y:S01]  /*0ca0*/  @!P1 LDC.64 R12, c[0x0][0x380] ;  /* 0x0000e000ff0c9b82 */ /* 0x002e620000000a00 */
[----:B------:R-:W-:Y:S01]  /*0cb0*/  MOV R50, RZ ;  /* 0x000000ff00327202 */ /* 0x000fe20000000f00 */
[----:B0-----:R-:W-:-:S05]  /*0cc0*/  @!P0 IMAD.WIDE.U32 R16, R32, 0x4, R16 ;  /* 0x0000000420108825 */ /* 0x001fca00078e0010 */
[----:B------:R0:W3:Y:S04]  /*0cd0*/  @!P0 LDG.E R50, desc[UR12][R16.64] ;  /* 0x0000000c10328981 */ /* 0x0000e8000c1e1900 */
[----:B----4-:R4:W-:Y:S01]  /*0ce0*/  STS [R46+0x300], R19 ;  /* 0x000300132e007388 */ /* 0x0109e20000000800 */
[----:B0-----:R-:W-:-:S05]  /*0cf0*/  VIADD R16, R15, UR15 ;  /* 0x0000000f0f107c36 */ /* 0x001fca0008000000 */
[----:B------:R-:W-:Y:S01]  /*0d00*/  ISETP.GE.AND P0, PT, R16, UR8, PT ;  /* 0x0000000810007c0c */ /* 0x000fe2000bf06270 */
[----:B----4-:R-:W-:Y:S02]  /*0d10*/  HFMA2 R19, -RZ, RZ, 0, 0 ;  /* 0x00000000ff137431 */ /* 0x010fe400000001ff */
[----:B-1----:R-:W-:-:S05]  /*0d20*/  @!P1 IMAD.WIDE.U32 R12, R31, 0x4, R12 ;  /* 0x000000041f0c9825 */ /* 0x002fca00078e000c */
[----:B------:R0:W4:Y:S05]  /*0d30*/  @!P1 LDG.E R19, desc[UR12][R12.64] ;  /* 0x0000000c0c139981 */ /* 0x00012a000c1e1900 */
[----:B0-----:R-:W0:Y:S01]  /*0d40*/  @!P0 LDC.64 R12, c[0x0][0x380] ;  /* 0x0000e000ff0c8b82 */ /* 0x001e220000000a00 */
[----:B------:R-:W-:Y:S01]  /*0d50*/  MOV R15, RZ ;  /* 0x000000ff000f7202 */ /* 0x000fe20000000f00 */
[----:B0-----:R-:W-:-:S05]  /*0d60*/  @!P0 IMAD.WIDE.U32 R12, R30, 0x4, R12 ;  /* 0x000000041e0c8825 */ /* 0x001fca00078e000c */
[----:B------:R0:W4:Y:S04]  /*0d70*/  @!P0 LDG.E R15, desc[UR12][R12.64] ;  /* 0x0000000c0c0f8981 */ /* 0x000128000c1e1900 */
[----:B------:R1:W-:Y:S02]  /*0d80*/  STS [R46+0x380], R18 ;  /* 0x000380122e007388 */ /* 0x0003e40000000800 */
[----:B-1----:R-:W-:-:S05]  /*0d90*/  VIADD R18, R16, UR15 ;  /* 0x0000000f10127c36 */ /* 0x002fca0008000000 */
[----:B------:R-:W-:-:S13]  /*0da0*/  ISETP.GE.AND P0, PT, R18, UR8, PT ;  /* 0x0000000812007c0c */ /* 0x000fda000bf06270 */
[----:B------:R-:W1:Y:S01]  /*0db0*/  @!P0 LDC.64 R16, c[0x0][0x380] ;  /* 0x0000e000ff108b82 */ /* 0x000e620000000a00 */
[----:B0-----:R-:W-:Y:S01]  /*0dc0*/  IADD3 R12, PT, PT, R18, UR15, RZ ;  /* 0x0000000f120c7c10 */ /* 0x001fe2000fffe0ff */
[----:B------:R-:W-:-:S03]  /*0dd0*/  HFMA2 R18, -RZ, RZ, 0, 0 ;  /* 0x00000000ff127431 */ /* 0x000fc600000001ff */
[----:B------:R-:W-:Y:S01]  /*0de0*/  ISETP.GE.AND P1, PT, R12, UR8, PT ;  /* 0x000000080c007c0c */ /* 0x000fe2000bf26270 */
[----:B-1----:R-:W-:-:S05]  /*0df0*/  @!P0 IMAD.WIDE.U32 R16, R4, 0x4, R16 ;  /* 0x0000000404108825 */ /* 0x002fca00078e0010 */
[----:B------:R0:W4:Y:S07]  /*0e00*/  @!P0 LDG.E R18, desc[UR12][R16.64] ;  /* 0x0000000c10128981 */ /* 0x00012e000c1e1900 */
[----:B0-----:R-:W0:Y:S01]  /*0e10*/  @!P1 LDC.64 R16, c[0x0][0x380] ;  /* 0x0000e000ff109b82 */ /* 0x001e220000000a00 */
[----:B--2---:R1:W-:Y:S01]  /*0e20*/  STS [R46+0x400], R51 ;  /* 0x000400332e007388 */ /* 0x0043e20000000800 */
[----:B0-----:R-:W-:-:S04]  /*0e30*/  @!P1 IMAD.WIDE.U32 R16, R5, 0x4, R16 ;  /* 0x0000000405109825 */ /* 0x001fc800078e0010 */
[----:B-1----:R-:W-:-:S06]  /*0e40*/  IMAD.MOV.U32 R51, RZ, RZ, RZ ;  /* 0x000000ffff337224 */ /* 0x002fcc00078e00ff */
[----:B------:R0:W2:Y:S04]  /*0e50*/  @!P1 LDG.E R51, desc[UR12][R16.64] ;  /* 0x0000000c10339981 */ /* 0x0000a8000c1e1900 */
[----:B-----5:R1:W-:Y:S02]  /*0e60*/  STS [R46+0x480], R14 ;  /* 0x0004800e2e007388 */ /* 0x0203e40000000800 */
[----:B-1----:R-:W-:-:S04]  /*0e70*/  IADD3 R14, PT, PT, R12, UR15, RZ ;  /* 0x0000000f0c0e7c10 */ /* 0x002fc8000fffe0ff */
[----:B------:R-:W-:-:S13]  /*0e80*/  ISETP.GE.AND P0, PT, R14, UR8, PT ;  /* 0x000000080e007c0c */ /* 0x000fda000bf06270 */
[----:B------:R-:W1:Y:S01]  /*0e90*/  @!P0 LDC.64 R12, c[0x0][0x380] ;  /* 0x0000e000ff0c8b82 */ /* 0x000e620000000a00 */
[----:B------:R-:W-:Y:S01]  /*0ea0*/  IADD3 R14, PT, PT, R14, UR15, RZ ;  /* 0x0000000f0e0e7c10 */ /* 0x000fe2000fffe0ff */
[----:B---3--:R3:W-:Y:S03]  /*0eb0*/  STS [R46+0x500], R48 ;  /* 0x000500302e007388 */ /* 0x0087e60000000800 */
[C---:B------:R-:W-:Y:S02]  /*0ec0*/  ISETP.GE.AND P1, PT, R14.reuse, UR8, PT ;  /* 0x000000080e007c0c */ /* 0x040fe4000bf26270 */
[----:B------:R-:W-:Y:S01]  /*0ed0*/  IADD3 R14, PT, PT, R14, UR15, RZ ;  /* 0x0000000f0e0e7c10 */ /* 0x000fe2000fffe0ff */
[----:B---3--:R-:W-:-:S10]  /*0ee0*/  IMAD.MOV.U32 R48, RZ, RZ, RZ ;  /* 0x000000ffff307224 */ /* 0x008fd400078e00ff */
[----:B0-----:R-:W0:Y:S01]  /*0ef0*/  @!P1 LDC.64 R16, c[0x0][0x380] ;  /* 0x0000e000ff109b82 */ /* 0x001e220000000a00 */
[----:B-1----:R-:W-:-:S05]  /*0f00*/  @!P0 IMAD.WIDE.U32 R12, R6, 0x4, R12 ;  /* 0x00000004060c8825 */ /* 0x002fca00078e000c */
[----:B------:R1:W3:Y:S01]  /*0f10*/  @!P0 LDG.E R48, desc[UR12][R12.64] ;  /* 0x0000000c0c308981 */ /* 0x0002e2000c1e1900 */
[----:B------:R-:W-:-:S13]  /*0f20*/  ISETP.GE.AND P0, PT, R14, UR8, PT ;  /* 0x000000080e007c0c */ /* 0x000fda000bf06270 */
[----:B-1----:R-:W1:Y:S01]  /*0f30*/  @!P0 LDC.64 R12, c[0x0][0x380] ;  /* 0x0000e000ff0c8b82 */ /* 0x002e620000000a00 */
[----:B------:R-:W-:Y:S01]  /*0f40*/  STS [R46+0x580], R52 ;  /* 0x000580342e007388 */ /* 0x000fe20000000800 */
[----:B0-----:R-:W-:-:S03]  /*0f50*/  @!P1 IMAD.WIDE.U32 R16, R7, 0x4, R16 ;  /* 0x0000000407109825 */ /* 0x001fc600078e0010 */
[----:B------:R0:W-:Y:S01]  /*0f60*/  STS [R46+0x600], R53 ;  /* 0x000600352e007388 */ /* 0x0001e20000000800 */
[----:B------:R-:W-:Y:S02]  /*0f70*/  IADD3 R14, PT, PT, R14, UR15, RZ ;  /* 0x0000000f0e0e7c10 */ /* 0x000fe4000fffe0ff */
[----:B0-----:R-:W-:-:S06]  /*0f80*/  CS2R R52, SRZ ;  /* 0x0000000000347805 */ /* 0x001fcc000001ff00 */
[----:B------:R0:W5:Y:S01]  /*0f90*/  @!P1 LDG.E R53, desc[UR12][R16.64] ;  /* 0x0000000c10359981 */ /* 0x000162000c1e1900 */
[C---:B------:R-:W-:Y:S01]  /*0fa0*/  ISETP.GE.AND P1, PT, R14.reuse, UR8, PT ;  /* 0x000000080e007c0c */ /* 0x040fe2000bf26270 */
[----:B------:R-:W-:Y:S02]  /*0fb0*/  VIADD R14, R14, UR15 ;  /* 0x0000000f0e0e7c36 */ /* 0x000fe40008000000 */
[----:B-1----:R-:W-:-:S05]  /*0fc0*/  @!P0 IMAD.WIDE.U32 R12, R8, 0x4, R12 ;  /* 0x00000004080c8825 */ /* 0x002fca00078e000c */
[----:B------:R1:W5:Y:S01]  /*0fd0*/  @!P0 LDG.E R52, desc[UR12][R12.64] ;  /* 0x0000000c0c348981 */ /* 0x000362000c1e1900 */
[----:B------:R-:W-:-:S04]  /*0fe0*/  ISETP.GE.AND P0, PT, R14, UR8, PT ;  /* 0x000000080e007c0c */ /* 0x000fc8000bf06270 */
[----:B0-----:R-:W0:Y:S09]  /*0ff0*/  @!P1 LDC.64 R16, c[0x0][0x380] ;  /* 0x0000e000ff109b82 */ /* 0x001e320000000a00 */
[----:B-1----:R-:W1:Y:S01]  /*1000*/  @!P0 LDC.64 R12, c[0x0][0x380] ;  /* 0x0000e000ff0c8b82 */ /* 0x002e620000000a00 */
[----:B----4-:R4:W-:Y:S02]  /*1010*/  STS [R46+0x700], R19 ;  /* 0x000700132e007388 */ /* 0x0109e40000000800 */
[----:B----4-:R-:W-:-:S02]  /*1020*/  HFMA2 R19, -RZ, RZ, 0, 0 ;  /* 0x00000000ff137431 */ /* 0x010fc400000001ff */
[----:B-1----:R-:W-:-:S05]  /*1030*/  @!P0 IMAD.WIDE.U32 R12, R10, 0x4, R12 ;  /* 0x000000040a0c8825 */ /* 0x002fca00078e000c */
[----:B------:R1:W4:Y:S02]  /*1040*/  @!P0 LDG.E R19, desc[UR12][R12.64] ;  /* 0x0000000c0c138981 */ /* 0x000324000c1e1900 */
[----:B-1----:R-:W-:-:S05]  /*1050*/  VIADD R12, R14, UR15 ;  /* 0x0000000f0e0c7c36 */ /* 0x002fca0008000000 */
[----:B------:R-:W-:Y:S01]  /*1060*/  ISETP.GE.AND P0, PT, R12, UR8, PT ;  /* 0x000000080c007c0c */ /* 0x000fe2000bf06270 */
[----:B------:R1:W-:Y:S01]  /*1070*/  STS [R46+0x680], R50 ;  /* 0x000680322e007388 */ /* 0x0003e20000000800 */
[----:B0-----:R-:W-:-:S03]  /*1080*/  @!P1 IMAD.WIDE.U32 R16, R9, 0x4, R16 ;  /* 0x0000000409109825 */ /* 0x001fc600078e0010 */
[----:B------:R0:W-:Y:S01]  /*1090*/  STS [R46+0x780], R15 ;  /* 0x0007800f2e007388 */ /* 0x0001e20000000800 */
[----:B-1----:R-:W-:-:S07]  /*10a0*/  MOV R50, RZ ;  /* 0x000000ff00327202 */ /* 0x002fce0000000f00 */
[----:B0-----:R-:W0:Y:S01]  /*10b0*/  @!P0 LDC.64 R14, c[0x0][0x380] ;  /* 0x0000e000ff0e8b82 */ /* 0x001e220000000a00 */
[----:B------:R1:W4:Y:S01]  /*10c0*/  @!P1 LDG.E R50, desc[UR12][R16.64] ;  /* 0x0000000c10329981 */ /* 0x000322000c1e1900 */
[----:B------:R-:W-:-:S04]  /*10d0*/  IADD3 R12, PT, PT, R12, UR15, RZ ;  /* 0x0000000f0c0c7c10 */ /* 0x000fc8000fffe0ff */
[----:B------:R-:W-:Y:S02]  /*10e0*/  ISETP.GE.AND P1, PT, R12, UR8, PT ;  /* 0x000000080c007c0c */ /* 0x000fe4000bf26270 */
[----:B-1----:R-:W-:Y:S01]  /*10f0*/  CS2R R16, SRZ ;  /* 0x0000000000107805 */ /* 0x002fe2000001ff00 */
[----:B0-----:R-:W-:-:S05]  /*1100*/  @!P0 IMAD.WIDE.U32 R14, R11, 0x4, R14 ;  /* 0x000000040b0e8825 */ /* 0x001fca00078e000e */
[----:B------:R0:W4:Y:S05]  /*1110*/  @!P0 LDG.E R16, desc[UR12][R14.64] ;  /* 0x0000000c0e108981 */ /* 0x00012a000c1e1900 */
[----:B0-----:R-:W0:Y:S02]  /*1120*/  @!P1 LDC.64 R14, c[0x0][0x380] ;  /* 0x0000e000ff0e9b82 */ /* 0x001e240000000a00 */
[----:B0-----:R-:W-:-:S05]  /*1130*/  @!P1 IMAD.WIDE.U32 R14, R20, 0x4, R14 ;  /* 0x00000004140e9825 */ /* 0x001fca00078e000e */
[----:B------:R0:W4:Y:S04]  /*1140*/  @!P1 LDG.E R17, desc[UR12][R14.64] ;  /* 0x0000000c0e119981 */ /* 0x000128000c1e1900 */
[----:B------:R1:W-:Y:S02]  /*1150*/  STS [R46+0x800], R18 ;  /* 0x000800122e007388 */ /* 0x0003e40000000800 */
[----:B-1----:R-:W-:-:S04]  /*1160*/  IADD3 R18, PT, PT, R12, UR15, RZ ;  /* 0x0000000f0c127c10 */ /* 0x002fc8000fffe0ff */
[C---:B------:R-:W-:Y:S01]  /*1170*/  ISETP.GE.AND P0, PT, R18.reuse, UR8, PT ;  /* 0x0000000812007c0c */ /* 0x040fe2000bf06270 */
[----:B------:R-:W-:-:S12]  /*1180*/  VIADD R18, R18, UR15 ;  /* 0x0000000f12127c36 */ /* 0x000fd80008000000 */
[----:B------:R-:W1:Y:S01]  /*1190*/  @!P0 LDC.64 R12, c[0x0][0x380] ;  /* 0x0000e000ff0c8b82 */ /* 0x000e620000000a00 */
[C---:B------:R-:W-:Y:S01]  /*11a0*/  ISETP.GE.AND P1, PT, R18.reuse, UR8, PT ;  /* 0x0000000812007c0c */ /* 0x040fe2000bf26270 */
[----:B--2---:R2:W-:Y:S01]  /*11b0*/  STS [R46+0x880], R51 ;  /* 0x000880332e007388 */ /* 0x0045e20000000800 */
[----:B------:R-:W-:Y:S02]  /*11c0*/  IADD3 R18, PT, PT, R18, UR15, RZ ;  /* 0x0000000f12127c10 */ /* 0x000fe4000fffe0ff */
[----:B--2---:R-:W-:-:S09]  /*11d0*/  MOV R51, RZ ;  /* 0x000000ff00337202 */ /* 0x004fd20000000f00 */
[----:B0-----:R-:W0:Y:S01]  /*11e0*/  @!P1 LDC.64 R14, c[0x0][0x380] ;  /* 0x0000e000ff0e9b82 */ /* 0x001e220000000a00 */
[----:B-1----:R-:W-:-:S05]  /*11f0*/  @!P0 IMAD.WIDE.U32 R12, R21, 0x4, R12 ;  /* 0x00000004150c8825 */ /* 0x002fca00078e000c */
[----:B------:R1:W2:Y:S01]  /*1200*/  @!P0 LDG.E R51, desc[UR12][R12.64] ;  /* 0x0000000c0c338981 */ /* 0x0002a2000c1e1900 */
[C---:B------:R-:W-:Y:S02]  /*1210*/  ISETP.GE.AND P0, PT, R18.reuse, UR8, PT ;  /* 0x0000000812007c0c */ /* 0x040fe4000bf06270 */
[----:B------:R-:W-:Y:S01]  /*1220*/  IADD3 R18, PT, PT, R18, UR15, RZ ;  /* 0x0000000f12127c10 */ /* 0x000fe2000fffe0ff */
[----:B0-----:R-:W-:-:S10]  /*1230*/  @!P1 IMAD.WIDE.U32 R14, R22, 0x4, R14 ;  /* 0x00000004160e9825 */ /* 0x001fd400078e000e */
[----:B-1----:R-:W0:Y:S02]  /*1240*/  @!P0 LDC.64 R12, c[0x0][0x380] ;  /* 0x0000e000ff0c8b82 */ /* 0x002e240000000a00 */
[----:B0-----:R-:W-:Y:S01]  /*1250*/  @!P0 IMAD.WIDE.U32 R12, R23, 0x4, R12 ;  /* 0x00000004170c8825 */ /* 0x001fe200078e000c */
[----:B---3--:R0:W-:Y:S03]  /*1260*/  STS [R46+0x900], R48 ;  /* 0x000900302e007388 */ /* 0x0081e60000000800 */
[----:B0-----:R-:W-:-:S06]  /*1270*/  HFMA2 R48, -RZ, RZ, 0, 0 ;  /* 0x00000000ff307431 */ /* 0x001fcc00000001ff */
[----:B------:R-:W3:Y:S04]  /*1280*/  @!P0 LDG.E R48, desc[UR12][R12.64] ;  /* 0x0000000c0c308981 */ /* 0x000ee8000c1e1900 */
[----:B-----5:R0:W-:Y:S02]  /*1290*/  STS [R46+0x980], R53 ;  /* 0x000980352e007388 */ /* 0x0201e40000000800 */
[----:B0-----:R-:W-:-:S06]  /*12a0*/  IMAD.MOV.U32 R53, RZ, RZ, RZ ;  /* 0x000000ffff357224 */ /* 0x001fcc00078e00ff */
[----:B------:R0:W5:Y:S01]  /*12b0*/  @!P1 LDG.E R53, desc[UR12][R14.64] ;  /* 0x0000000c0e359981 */ /* 0x000162000c1e1900 */
[C---:B------:R-:W-:Y:S01]  /*12c0*/  ISETP.GE.AND P1, PT, R18.reuse, UR8, PT ;  /* 0x0000000812007c0c */ /* 0x040fe2000bf26270 */
[----:B------:R-:W-:-:S05]  /*12d0*/  VIADD R18, R18, UR15 ;  /* 0x0000000f12127c36 */ /* 0x000fca0008000000 */
[----:B------:R-:W-:-:S07]  /*12e0*/  ISETP.GE.AND P2, PT, R18, UR8, PT ;  /* 0x0000000812007c0c */ /* 0x000fce000bf46270 */
[----:B0-----:R-:W0:Y:S08]  /*12f0*/  @!P1 LDC.64 R14, c[0x0][0x380] ;  /* 0x0000e000ff0e9b82 */ /* 0x001e300000000a00 */
[----:B------:R-:W1:Y:S01]  /*1300*/  @!P2 LDC.64 R12, c[0x0][0x380] ;  /* 0x0000e000ff0cab82 */ /* 0x000e620000000a00 */
[----:B------:R-:W-:Y:S01]  /*1310*/  IADD3 R18, PT, PT, R18, UR15, RZ ;  /* 0x0000000f12127c10 */ /* 0x000fe2000fffe0ff */
[----:B------:R0:W-:Y:S03]  /*1320*/  STS [R46+0xa00], R52 ;  /* 0x000a00342e007388 */ /* 0x0001e60000000800 */
[----:B------:R-:W-:Y:S01]  /*1330*/  ISETP.GE.AND P0, PT, R18, UR8, PT ;  /* 0x0000000812007c0c */ /* 0x000fe2000bf06270 */
[----:B0-----:R-:W-:-:S02]  /*1340*/  IMAD.MOV.U32 R52, RZ, RZ, RZ ;  /* 0x000000ffff347224 */ /* 0x001fc400078e00ff */
[----:B------:R-:W-:-:S04]  /*1350*/  @!P1 IMAD.WIDE.U32 R14, R24, 0x4, R14 ;  /* 0x00000004180e9825 */ /* 0x000fc800078e000e */
[----:B-1----:R-:W-:-:S05]  /*1360*/  @!P2 IMAD.WIDE.U32 R12, R25, 0x4, R12 ;  /* 0x00000004190ca825 */ /* 0x002fca00078e000c */
[----:B------:R0:W5:Y:S01]  /*1370*/  @!P2 LDG.E R52, desc[UR12][R12.64] ;  /* 0x0000000c0c34a981 */ /* 0x000162000c1e1900 */
[----:B------:R-:W-:-:S03]  /*1380*/  ISETP.GE.AND P2, PT, R45, UR15, PT ;  /* 0x0000000f2d007c0c */ /* 0x000fc6000bf46270 */
[----:B----4-:R1:W-:Y:S10]  /*1390*/  STS [R46+0xa80], R50 ;  /* 0x000a80322e007388 */ /* 0x0103f40000000800 */
[----:B0-----:R-:W0:Y:S01]  /*13a0*/  @!P2 LDC.64 R12, c[0x0][0x388] ;  /* 0x0000e200ff0cab82 */ /* 0x001e220000000a00 */
[----:B-1----:R-:W-:-:S06]  /*13b0*/  MOV R50, RZ ;  /* 0x000000ff00327202 */ /* 0x002fcc0000000f00 */
[----:B------:R1:W4:Y:S02]  /*13c0*/  @!P1 LDG.E R50, desc[UR12][R14.64] ;  /* 0x0000000c0e329981 */ /* 0x000324000c1e1900 */
[----:B-1----:R-:W1:Y:S01]  /*13d0*/  @!P0 LDC.64 R14, c[0x0][0x380] ;  /* 0x0000e000ff0e8b82 */ /* 0x002e620000000a00 */
[----:B------:R-:W-:-:S04]  /*13e0*/  IADD3 R18, PT, PT, R18, UR15, RZ ;  /* 0x0000000f12127c10 */ /* 0x000fc8000fffe0ff */
[----:B------:R-:W-:Y:S01]  /*13f0*/  ISETP.GE.AND P1, PT, R18, UR8, PT ;  /* 0x0000000812007c0c */ /* 0x000fe2000bf26270 */
[----:B------:R0:W-:Y:S02]  /*1400*/  STS [R46+0xb00], R19 ;  /* 0x000b00132e007388 */ /* 0x0001e40000000800 */
[----:B0-----:R-:W-:Y:S01]  /*1410*/  CS2R R18, SRZ ;  /* 0x0000000000127805 */ /* 0x001fe2000001ff00 */
[----:B-1----:R-:W-:-:S05]  /*1420*/  @!P0 IMAD.WIDE.U32 R14, R26, 0x4, R14 ;  /* 0x000000041a0e8825 */ /* 0x002fca00078e000e */
[----:B------:R0:W4:Y:S02]  /*1430*/  @!P0 LDG.E R19, desc[UR12][R14.64] ;  /* 0x0000000c0e138981 */ /* 0x000124000c1e1900 */
[----:B0-----:R-:W-:Y:S02]  /*1440*/  @!P2 IMAD.WIDE.U32 R14, R45, 0x4, R12 ;  /* 0x000000042d0ea825 */ /* 0x001fe400078e000c */
[----:B------:R-:W0:Y:S01]  /*1450*/  @!P1 LDC.64 R12, c[0x0][0x380] ;  /* 0x0000e000ff0c9b82 */ /* 0x000e220000000a00 */
[----:B------:R1:W-:Y:S04]  /*1460*/  STS [R46+0xc00], R17 ;  /* 0x000c00112e007388 */ /* 0x0003e80000000800 */
[----:B------:R-:W4:Y:S01]  /*1470*/  @!P2 LDG.E R18, desc[UR12][R14.64] ;  /* 0x0000000c0e12a981 */ /* 0x000f22000c1e1900 */
[----:B-1----:R-:W-:-:S02]  /*1480*/  HFMA2 R17, -RZ, RZ, 0, 0 ;  /* 0x00000000ff117431 */ /* 0x002fc400000001ff */
[----:B0-----:R-:W-:-:S05]  /*1490*/  @!P1 IMAD.WIDE.U32 R12, R27, 0x4, R12 ;  /* 0x000000041b0c9825 */ /* 0x001fca00078e000c */
[----:B------:R-:W4:Y:S04]  /*14a0*/  @!P1 LDG.E R17, desc[UR12][R12.64] ;  /* 0x0000000c0c119981 */ /* 0x000f28000c1e1900 */
[----:B------:R-:W-:Y:S04]  /*14b0*/  STS [R46+0xb80], R16 ;  /* 0x000b80102e007388 */ /* 0x000fe80000000800 */
[----:B--2---:R-:W-:Y:S04]  /*14c0*/  STS [R46+0xc80], R51 ;  /* 0x000c80332e007388 */ /* 0x004fe80000000800 */
[----:B---3--:R-:W-:Y:S04]  /*14d0*/  STS [R46+0xd80], R48 ;  /* 0x000d80302e007388 */ /* 0x008fe80000000800 */
[----:B-----5:R-:W-:Y:S04]  /*14e0*/  STS [R46+0xd00], R53 ;  /* 0x000d00352e007388 */ /* 0x020fe80000000800 */
[----:B------:R-:W-:Y:S04]  /*14f0*/  STS [R46+0xe80], R52 ;  /* 0x000e80342e007388 */ /* 0x000fe80000000800 */
[----:B----4-:R-:W-:Y:S04]  /*1500*/  STS [R46+0xe00], R50 ;  /* 0x000e00322e007388 */ /* 0x010fe80000000800 */
[----:B------:R-:W-:Y:S04]  /*1510*/  STS [R46+0xf00], R19 ;  /* 0x000f00132e007388 */ /* 0x000fe80000000800 */
[----:B------:R-:W-:Y:S04]  /*1520*/  STS [R46+0xf80], R17 ;  /* 0x000f80112e007388 */ /* 0x000fe80000000800 */
[----:B------:R-:W-:Y:S01]  /*1530*/  STS [R28], R18 ;  /* 0x000000121c007388 */ /* 0x000fe20000000800 */
[----:B------:R-:W-:Y:S06]  /*1540*/  BAR.SYNC.DEFER_BLOCKING 0x0 ;  /* 0x0000000000007b1d */ /* 0x000fec0000010000 */
[----:B------:R-:W-:Y:S04]  /*1550*/  LDS R14, [R47] ;  /* 0x000000002f0e7984 */ /* 0x000fe80000000800 */
[----:B------:R-:W0:Y:S04]  /*1560*/  LDS.128 R16, [UR9+0x1000] ;  /* 0x00100009ff107984 */ /* 0x000e280008000c00 */
[----:B------:R-:W1:Y:S04]  /*1570*/  LDS R13, [R29+0x4] ;  /* 0x000004001d0d7984 */ /* 0x000e680000000800 */
[----:B------:R-:W2:Y:S04]  /*1580*/  LDS R12, [R29+0x8] ;  /* 0x000008001d0c7984 */ /* 0x000ea80000000800 */
[----:B------:R-:W-:Y:S04]  /*1590*/  LDS R48, [R29+0x10] ;  /* 0x000010001d307984 */ /* 0x000fe80000000800 */
[----:B------:R-:W-:Y:S01]  /*15a0*/  LDS R51, [R29+0x14] ;  /* 0x000014001d337984 */ /* 0x000fe20000000800 */
[----:B0-----:R-:W-:-:S03]  /*15b0*/  FFMA R14, R14, R16, R49 ;  /* 0x000000100e0e7223 */ /* 0x001fc60000000031 */
[----:B------:R-:W0:Y:S01]  /*15c0*/  LDS R49, [R29+0xc] ;  /* 0x00000c001d317984 */ /* 0x000e220000000800 */
[----:B-1----:R-:W-:-:S03]  /*15d0*/  FFMA R13, R13, R17, R14 ;  /* 0x000000110d0d7223 */ /* 0x002fc6000000000e */
[----:B------:R-:W-:Y:S01]  /*15e0*/  LDS R17, [R29+0x18] ;  /* 0x000018001d117984 */ /* 0x000fe20000000800 */
[----:B--2---:R-:W-:-:S03]  /*15f0*/  FFMA R16, R12, R18, R13 ;  /* 0x000000120c107223 */ /* 0x004fc6000000000d */
[----:B------:R-:W1:Y:S01]  /*1600*/  LDS.128 R12, [UR9+0x1010] ;  /* 0x00101009ff0c7984 */ /* 0x000e620008000c00 */
[----:B0-----:R-:W-:-:S03]  /*1610*/  FFMA R19, R49, R19, R16 ;  /* 0x0000001331137223 */ /* 0x001fc60000000010 */
[----:B------:R-:W0:Y:S01]  /*1620*/  LDS R49, [R29+0x1c] ;  /* 0x00001c001d317984 */ /* 0x000e220000000800 */
[----:B-1----:R-:W-:-:S03]  /*1630*/  FFMA R12, R48, R12, R19 ;  /* 0x0000000c300c7223 */ /* 0x002fc60000000013 */
[----:B------:R-:W-:Y:S01]  /*1640*/  LDS R48, [R29+0x20] ;  /* 0x000020001d307984 */ /* 0x000fe20000000800 */
[----:B------:R-:W-:-:S03]  /*1650*/  FFMA R12, R51, R13, R12 ;  /* 0x0000000d330c7223 */ /* 0x000fc6000000000c */
[----:B------:R-:W-:Y:S01]  /*1660*/  LDS R51, [R29+0x24] ;  /* 0x000024001d337984 */ /* 0x000fe20000000800 */
[----:B------:R-:W-:-:S03]  /*1670*/  FFMA R12, R17, R14, R12 ;  /* 0x0000000e110c7223 */ /* 0x000fc6000000000c */
[----:B------:R-:W1:Y:S04]  /*1680*/  LDS.128 R16, [UR9+0x1020] ;  /* 0x00102009ff107984 */ /* 0x000e680008000c00 */
[----:B------:R-:W2:Y:S01]  /*1690*/  LDS R13, [R29+0x28] ;  /* 0x000028001d0d7984 */ /* 0x000ea20000000800 */
[----:B0-----:R-:W-:-:S03]  /*16a0*/  FFMA R15, R49, R15, R12 ;  /* 0x0000000f310f7223 */ /* 0x001fc6000000000c */
[----:B------:R-:W0:Y:S01]  /*16b0*/  LDS R49, [R29+0x2c] ;  /* 0x00002c001d317984 */ /* 0x000e220000000800 */
[----:B-1----:R-:W-:-:S03]  /*16c0*/  FFMA R16, R48, R16, R15 ;  /* 0x0000001030107223 */ /* 0x002fc6000000000f */
[----:B------:R-:W-:Y:S01]  /*16d0*/  LDS R48, [R29+0x30] ;  /* 0x000030001d307984 */ /* 0x000fe20000000800 */
[----:B------:R-:W-:-:S03]  /*16e0*/  FFMA R16, R51, R17, R16 ;  /* 0x0000001133107223 */ /* 0x000fc60000000010 */
[----:B------:R-:W-:Y:S01]  /*16f0*/  LDS R51, [R29+0x34] ;  /* 0x000034001d337984 */ /* 0x000fe20000000800 */
[----:B--2---:R-:W-:-:S03]  /*1700*/  FFMA R16, R13, R18, R16 ;  /* 0x000000120d107223 */ /* 0x004fc60000000010 */
        /* <DEDUP_REMOVED lines=37> */
[----:B------:R-:W2:Y:S04]  /*1960*/  LDS R51, [R29+0x74] ;  /* 0x000074001d337984 */ /* 0x000ea80000000800 */
[----:B------:R-:W3:Y:S01]  /*1970*/  LDS R16, [R29+0x7c] ;  /* 0x00007c001d107984 */ /* 0x000ee20000000800 */
[----:B0-----:R-:W-:Y:S01]  /*1980*/  FFMA R18, R49, R19, R18 ;  /* 0x0000001331127223 */ /* 0x001fe20000000012 */
[----:B------:R-:W-:-:S04]  /*1990*/  UIADD3 UR7, UPT, UPT, UR7, 0x20, URZ ;  /* 0x0000002007077890 */ /* 0x000fc8000fffe0ff */
[----:B------:R-:W-:Y:S01]  /*19a0*/  UISETP.GE.AND UP0, UPT, UR7, UR4, UPT ;  /* 0x000000040700728c */ /* 0x000fe2000bf06270 */
[----:B------:R-:W-:Y:S01]  /*19b0*/  IADD3 R2, P0, PT, R2, 0x80, RZ ;  /* 0x0000008002027810 */ /* 0x000fe20007f1e0ff */
[----:B------:R-:W-:Y:S01]  /*19c0*/  VIADD R44, R44, 0x20 ;  /* 0x000000202c2c7836 */ /* 0x000fe20000000000 */
[----:B------:R-:W-:Y:S01]  /*19d0*/  IADD3 R45, PT, PT, R45, 0x20, RZ ;  /* 0x000000202d2d7810 */ /* 0x000fe20007ffe0ff */
[----:B------:R-:W-:Y:S01]  /*19e0*/  VIADD R0, R0, 0x20 ;  /* 0x0000002000007836 */ /* 0x000fe20000000000 */
[----:B------:R-:W-:Y:S01]  /*19f0*/  IADD3.X R3, PT, PT, RZ, R3, RZ, P0, !PT ;  /* 0x00000003ff037210 */ /* 0x000fe200007fe4ff */
[----:B------:R-:W-:Y:S01]  /*1a00*/  VIADD R41, R41, 0x20 ;  /* 0x0000002029297836 */ /* 0x000fe20000000000 */
[----:B------:R-:W-:Y:S01]  /*1a10*/  IADD3 R43, PT, PT, R43, 0x20, RZ ;  /* 0x000000202b2b7810 */ /* 0x000fe20007ffe0ff */
[----:B------:R-:W-:Y:S01]  /*1a20*/  VIADD R38, R38, 0x20 ;  /* 0x0000002026267836 */ /* 0x000fe20000000000 */
[----:B------:R-:W-:Y:S01]  /*1a30*/  IADD3 R42, PT, PT, R42, 0x20, RZ ;  /* 0x000000202a2a7810 */ /* 0x000fe20007ffe0ff */
[----:B------:R-:W-:Y:S01]  /*1a40*/  VIADD R35, R35, 0x20 ;  /* 0x0000002023237836 */ /* 0x000fe20000000000 */
[----:B------:R-:W-:Y:S01]  /*1a50*/  IADD3 R40, PT, PT, R40, 0x20, RZ ;  /* 0x0000002028287810 */ /* 0x000fe20007ffe0ff */
[----:B------:R-:W-:Y:S01]  /*1a60*/  VIADD R31, R31, 0x20 ;  /* 0x000000201f1f7836 */ /* 0x000fe20000000000 */
[----:B------:R-:W-:Y:S01]  /*1a70*/  IADD3 R39, PT, PT, R39, 0x20, RZ ;  /* 0x0000002027277810 */ /* 0x000fe20007ffe0ff */
[----:B------:R-:W-:-:S02]  /*1a80*/  VIADD R6, R6, 0x20 ;  /* 0x0000002006067836 */ /* 0x000fc40000000000 */
[----:B-1----:R-:W-:-:S04]  /*1a90*/  FFMA R12, R17, R12, R18 ;  /* 0x0000000c110c7223 */ /* 0x002fc80000000012 */
[----:B--2---:R-:W-:-:S04]  /*1aa0*/  FFMA R13, R51, R13, R12 ;  /* 0x0000000d330d7223 */ /* 0x004fc8000000000c */
[----:B------:R-:W-:Y:S01]  /*1ab0*/  FFMA R13, R48, R14, R13 ;  /* 0x0000000e300d7223 */ /* 0x000fe2000000000d */
[----:B------:R-:W-:Y:S01]  /*1ac0*/  IADD3 R37, PT, PT, R37, 0x20, RZ ;  /* 0x0000002025257810 */ /* 0x000fe20007ffe0ff */
[----:B------:R-:W-:Y:S01]  /*1ad0*/  VIADD R10, R10, 0x20 ;  /* 0x000000200a0a7836 */ /* 0x000fe20000000000 */
[----:B------:R-:W-:Y:S01]  /*1ae0*/  IADD3 R36, PT, PT, R36, 0x20, RZ ;  /* 0x0000002024247810 */ /* 0x000fe20007ffe0ff */
[----:B---3--:R-:W-:Y:S01]  /*1af0*/  FFMA R49, R16, R15, R13 ;  /* 0x0000000f10317223 */ /* 0x008fe2000000000d */
[----:B------:R-:W-:Y:S01]  /*1b00*/  IADD3 R34, PT, PT, R34, 0x20, RZ ;  /* 0x0000002022227810 */ /* 0x000fe20007ffe0ff */
[----:B------:R-:W-:Y:S01]  /*1b10*/  VIADD R22, R22, 0x20 ;  /* 0x0000002016167836 */ /* 0x000fe20000000000 */
[----:B------:R-:W-:Y:S01]  /*1b20*/  IADD3 R33, PT, PT, R33, 0x20, RZ ;  /* 0x0000002021217810 */ /* 0x000fe20007ffe0ff */
[----:B------:R-:W-:Y:S01]  /*1b30*/  VIADD R26, R26, 0x20 ;  /* 0x000000201a1a7836 */ /* 0x000fe20000000000 */
[----:B------:R-:W-:Y:S02]  /*1b40*/  IADD3 R32, PT, PT, R32, 0x20, RZ ;  /* 0x0000002020207810 */ /* 0x000fe40007ffe0ff */
[----:B------:R-:W-:-:S02]  /*1b50*/  IADD3 R30, PT, PT, R30, 0x20, RZ ;  /* 0x000000201e1e7810 */ /* 0x000fc40007ffe0ff */
[----:B------:R-:W-:Y:S02]  /*1b60*/  IADD3 R4, PT, PT, R4, 0x20, RZ ;  /* 0x0000002004047810 */ /* 0x000fe40007ffe0ff */
[----:B------:R-:W-:Y:S02]  /*1b70*/  IADD3 R5, PT, PT, R5, 0x20, RZ ;  /* 0x0000002005057810 */ /* 0x000fe40007ffe0ff */
[----:B------:R-:W-:Y:S02]  /*1b80*/  IADD3 R7, PT, PT, R7, 0x20, RZ ;  /* 0x0000002007077810 */ /* 0x000fe40007ffe0ff */
[----:B------:R-:W-:Y:S02]  /*1b90*/  IADD3 R8, PT, PT, R8, 0x20, RZ ;  /* 0x0000002008087810 */ /* 0x000fe40007ffe0ff */
[----:B------:R-:W-:Y:S02]  /*1ba0*/  IADD3 R9, PT, PT, R9, 0x20, RZ ;  /* 0x0000002009097810 */ /* 0x000fe40007ffe0ff */
[----:B------:R-:W-:-:S02]  /*1bb0*/  IADD3 R11, PT, PT, R11, 0x20, RZ ;  /* 0x000000200b0b7810 */ /* 0x000fc40007ffe0ff */
[----:B------:R-:W-:Y:S02]  /*1bc0*/  IADD3 R20, PT, PT, R20, 0x20, RZ ;  /* 0x0000002014147810 */ /* 0x000fe40007ffe0ff */
[----:B------:R-:W-:Y:S02]  /*1bd0*/  IADD3 R21, PT, PT, R21, 0x20, RZ ;  /* 0x0000002015157810 */ /* 0x000fe40007ffe0ff */
[----:B------:R-:W-:Y:S02]  /*1be0*/  IADD3 R23, PT, PT, R23, 0x20, RZ ;  /* 0x0000002017177810 */ /* 0x000fe40007ffe0ff */
[----:B------:R-:W-:Y:S02]  /*1bf0*/  IADD3 R24, PT, PT, R24, 0x20, RZ ;  /* 0x0000002018187810 */ /* 0x000fe40007ffe0ff */
[----:B------:R-:W-:Y:S02]  /*1c00*/  IADD3 R25, PT, PT, R25, 0x20, RZ ;  /* 0x0000002019197810 */ /* 0x000fe40007ffe0ff */
[----:B------:R-:W-:Y:S01]  /*1c10*/  IADD3 R27, PT, PT, R27, 0x20, RZ ;  /* 0x000000201b1b7810 */ /* 0x000fe20007ffe0ff */
[----:B------:R-:W-:Y:S06]  /*1c20*/  BAR.SYNC.DEFER_BLOCKING 0x0 ;  /* 0x0000000000007b1d */ /* 0x000fec0000010000 */
[----:B------:R-:W-:Y:S05]  /*1c30*/  BRA.U !UP0, `(.L_x_44) ;  /* 0xffffffe908cc7547 */ /* 0x000fea000b83ffff */
.L_x_43:
[----:B------:R-:W0:Y:S01]  /*1c40*/  S2R R5, SR_TID.X ;  /* 0x0000000000057919 */ /* 0x000e220000002100 */
[----:B------:R-:W2:Y:S01]  /*1c50*/  LDC.64 R2, c[0x0][0x390] ;  /* 0x0000e400ff027b82 */ /* 0x000ea20000000a00 */
[----:B-1----:R-:W-:-:S04]  /*1c60*/  MOV R0, UR11 ;  /* 0x0000000b00007c02 */ /* 0x002fc80008000f00 */
[----:B0-----:R-:W-:-:S05]  /*1c70*/  LEA R5, R0, R5, 0x5 ;  /* 0x0000000500057211 */ /* 0x001fca00078e28ff */
[----:B--2---:R-:W-:-:S05]  /*1c80*/  IMAD.WIDE.U32 R2, R5, 0x4, R2 ;  /* 0x0000000405027825 */ /* 0x004fca00078e0002 */
[----:B------:R-:W-:Y:S01]  /*1c90*/  STG.E desc[UR12][R2.64], R49 ;  /* 0x0000003102007986 */ /* 0x000fe2000c10190c */
[----:B------:R-:W-:Y:S05]  /*1ca0*/  EXIT ;  /* 0x000000000000794d */ /* 0x000fea0003800000 */
.L_x_45:
        /* <DEDUP_REMOVED lines=13> */
.L_x_56:


//--------------------- .nv.shared._Z20Global_ComputeLambdaPfS_S_i --------------------------
	.section	.nv.shared._Z20Global_ComputeLambdaPfS_S_i,"aw",@nobits
	.sectionflags	@""
	.align	16
	.zero		1024


//--------------------- .nv.shared.reserved.0     --------------------------
	.section	.nv.shared.reserved.0,"aw",@nobits
	.weak		__nv_reservedSMEM_offset_0_alias
	.size		__nv_reservedSMEM_offset_0_alias, 0, 64
	.other		__nv_reservedSMEM_offset_0_alias,@"STO_CUDA_RESERVED_SHARED STV_DEFAULT"
__nv_reservedSMEM_offset_0_alias:
	.zero		0
	.zero		64


//--------------------- .nv.shared._Z17Global_NormalizeWPfS_S_i --------------------------
	.section	.nv.shared._Z17Global_NormalizeWPfS_S_i,"aw",@nobits
	.sectionflags	@""
	.align	16
	.zero		1024


//--------------------- .nv.shared._Z16Global_FindNormWPfS_i --------------------------
	.section	.nv.shared._Z16Global_FindNormWPfS_i,"aw",@nobits
	.sectionflags	@""
	.align	16
	.zero		1024


//--------------------- .nv.shared._Z17Global_Av_ProductPfS_S_i --------------------------
	.section	.nv.shared._Z17Global_Av_ProductPfS_S_i,"aw",@nobits
	.sectionflags	@""
	.align	16
	.zero		1024


//--------------------- .nv.shared._Z13ComputeLambdaPfS_S_i --------------------------
	.section	.nv.shared._Z13ComputeLambdaPfS_S_i,"aw",@nobits
	.sectionflags	@""
	.align	16
	.zero		1024


//--------------------- .nv.shared._Z10NormalizeWPfS_S_i --------------------------
	.section	.nv.shared._Z10NormalizeWPfS_S_i,"aw",@nobits
	.sectionflags	@""
	.align	16
	.zero		1024


//--------------------- .nv.shared._Z9FindNormWPfS_i --------------------------
	.section	.nv.shared._Z9FindNormWPfS_i,"aw",@nobits
	.sectionflags	@""
	.align	16
	.zero		1024


//--------------------- .nv.shared._Z10Av_ProductPfS_S_i --------------------------
	.section	.nv.shared._Z10Av_ProductPfS_S_i,"aw",@nobits
	.sectionflags	@""
	.align	16
.nv.shared._Z10Av_ProductPfS_S_i:
	.zero		5248


//--------------------- .nv.constant0._Z20Global_ComputeLambdaPfS_S_i --------------------------
	.section	.nv.constant0._Z20Global_ComputeLambdaPfS_S_i,"a",@progbits
	.sectionflags	@""
	.align	4
.nv.constant0._Z20Global_ComputeLambdaPfS_S_i:
	.zero		924


//--------------------- .nv.constant0._Z17Global_NormalizeWPfS_S_i --------------------------
	.section	.nv.constant0._Z17Global_NormalizeWPfS_S_i,"a",@progbits
	.sectionflags	@""
	.align	4
.nv.constant0._Z17Global_NormalizeWPfS_S_i:
	.zero		924


//--------------------- .nv.constant0._Z16Global_FindNormWPfS_i --------------------------
	.section	.nv.constant0._Z16Global_FindNormWPfS_i,"a",@progbits
	.sectionflags	@""
	.align	4
.nv.constant0._Z16Global_FindNormWPfS_i:
	.zero		916


//--------------------- .nv.constant0._Z17Global_Av_ProductPfS_S_i --------------------------
	.section	.nv.constant0._Z17Global_Av_ProductPfS_S_i,"a",@progbits
	.sectionflags	@""
	.align	4
.nv.constant0._Z17Global_Av_ProductPfS_S_i:
	.zero		924


//--------------------- .nv.constant0._Z13ComputeLambdaPfS_S_i --------------------------
	.section	.nv.constant0._Z13ComputeLambdaPfS_S_i,"a",@progbits
	.sectionflags	@""
	.align	4
.nv.constant0._Z13ComputeLambdaPfS_S_i:
	.zero		924


//--------------------- .nv.constant0._Z10NormalizeWPfS_S_i --------------------------
	.section	.nv.constant0._Z10NormalizeWPfS_S_i,"a",@progbits
	.sectionflags	@""
	.align	4
.nv.constant0._Z10NormalizeWPfS_S_i:
	.zero		924


//--------------------- .nv.constant0._Z9FindNormWPfS_i --------------------------
	.section	.nv.constant0._Z9FindNormWPfS_i,"a",@progbits
	.sectionflags	@""
	.align	4
.nv.constant0._Z9FindNormWPfS_i:
	.zero		916


//--------------------- .nv.constant0._Z10Av_ProductPfS_S_i --------------------------
	.section	.nv.constant0._Z10Av_ProductPfS_S_i,"a",@progbits
	.sectionflags	@""
	.align	4
.nv.constant0._Z10Av_ProductPfS_S_i:
	.zero		924


//--------------------- SYMBOLS --------------------------

	.type		.nv.reservedSmem.offset0,@object
	.size		.nv.reservedSmem.offset0,0x4
	.type		.nv.reservedSmem.cap,@object
	.size		.nv.reservedSmem.cap,0x4
